	.target	sm_100a

	.elftype	@"ET_EXEC"


//--------------------- .note.nv.tkinfo           --------------------------
	.section	.note.nv.tkinfo,"",@"SHT_NOTE"
	.sectionflags	@"SHF_NOTE_NV_TKINFO"
	.tkinfo
        /*0018*/ 	.word	0x00000002
        /*0030*/ 	.string	""
        /*0030*/ 	.string	"ptxas"
        /*0030*/ 	.string	"Cuda compilation tools, release 13.0, V13.0.88"
        /*0030*/ 	.string	"Build cuda_13.0.r13.0/compiler.36424714_0"
        /*0030*/ 	.string	"-arch sm_100a -m 64 "



//--------------------- .note.nv.cuinfo           --------------------------
	.section	.note.nv.cuinfo,"",@"SHT_NOTE"
	.sectionflags	@"SHF_NOTE_NV_CUINFO"
        /*0018*/ 	.short	0x0002
        /*001a*/ 	.short	0x0064
        /*001c*/ 	.short	0x0082
	.zero		2


//--------------------- .nv.info                  --------------------------
	.section	.nv.info,"",@"SHT_CUDA_INFO"
	.align	4


	//----- nvinfo : EIATTR_REGCOUNT
	.align		4
        /*0000*/ 	.byte	0x04, 0x2f
        /*0002*/ 	.short	(.L_19 - .L_18)
	.align		4
.L_18:
        /*0004*/ 	.word	index@(_ZN7cutlass13device_kernelINS_4conv6kernel13ConvUniversalINS1_16ConvProblemShapeILNS1_8OperatorE0ELi3EEENS1_10collective14CollectiveConvINS1_47MainloopSm100TmaUmmaWarpSpecializedImplicitGemmILS5_0ELi26ELi3ELi1ELi2EN4cute5tupleIJNSA_1CILi1EEESD_SD_EEEEENSB_IJNSC_ILi64EEESG_NSB_IJNSC_ILi32EEEEEEEEENS_6half_tESK_NSA_8TiledMMAINSA_8MMA_AtomIJNSA_20SM100_MMA_F16BF16_SSISK_SK_fLi64ELi64ELNSA_4UMMA5MajorE0ELSP_0ELNSO_7ScaleInE0ELSQ_0EEEEEENSA_6LayoutISE_NSB_IJNSC_ILi0EEESU_SU_EEEEENSB_IJNSA_10UnderscoreESX_SX_EEEEENS7_6detail27Sm100ImplicitGemmTileTraitsINSA_20SM90_TMA_LOAD_IM2COLENSA_14ComposedLayoutINSA_7SwizzleILi2ELi4ELi3EEENSA_18smem_ptr_flag_bitsILi16EEENST_INSB_IJNSC_ILi8EEESH_EEENSB_IJSH_SD_EEEEEEEvEENS11_INSA_13SM90_TMA_LOADES1C_vEEEENS_8epilogue10collective18CollectiveEpilogueINS1H_23Sm100TmaWarpSpecializedILi3ELi2ELi16ELb1ELb0EEEJSJ_NSB_IJNST_ISG_SD_EENST_ISH_SD_EEEEESK_NSB_IJNSB_IJllllEEESD_SU_EEESK_S1Q_NS1H_6fusion15FusionCallbacksIS1L_NS1R_17LinearCombinationISK_fSK_fLNS_15FloatRoundStyleE2EEESJ_S1O_JEEENSA_5SM1004TMEM4LOAD26SM100_TMEM_LOAD_16dp256b4xES12_S1C_NSA_17SM75_U32x4_LDSM_NENSA_21SM90_TMA_STORE_IM2COLES1C_NSA_17SM90_U32x4_STSM_NENSA_39AutoVectorizingCopyWithAssumedAlignmentILi128EEEEEEvvEEEEvNT_6ParamsE)
        /*0008*/ 	.word	0x0000004d


	//----- nvinfo : EIATTR_FRAME_SIZE
	.align		4
.L_19:
        /*000c*/ 	.byte	0x04, 0x11
        /*000e*/ 	.short	(.L_21 - .L_20)
	.align		4
.L_20:
        /*0010*/ 	.word	index@($__internal_2_$__cuda_sm10x_tcgen05_guardrail_trap_unallocated_columns_being_dealloced)
        /*0014*/ 	.word	0x00000008


	//----- nvinfo : EIATTR_FRAME_SIZE
	.align		4
.L_21:
        /*0018*/ 	.byte	0x04, 0x11
        /*001a*/ 	.short	(.L_23 - .L_22)
	.align		4
.L_22:
        /*001c*/ 	.word	index@($__internal_1_$__cuda_sm10x_tcgen05_guardrail_trap_phase_invalid_during_alloc)
        /*0020*/ 	.word	0x00000008


	//----- nvinfo : EIATTR_FRAME_SIZE
	.align		4
.L_23:
        /*0024*/ 	.byte	0x04, 0x11
        /*0026*/ 	.short	(.L_25 - .L_24)
	.align		4
.L_24:
        /*0028*/ 	.word	index@($__internal_0_$__cuda_sm10x_tcgen05_guardrail_trap_col_being_dealloced_not_returned_by_alloc)
        /*002c*/ 	.word	0x00000008


	//----- nvinfo : EIATTR_FRAME_SIZE
	.align		4
.L_25:
        /*0030*/ 	.byte	0x04, 0x11
        /*0032*/ 	.short	(.L_27 - .L_26)
	.align		4
.L_26:
        /*0034*/ 	.word	index@(_ZN7cutlass13device_kernelINS_4conv6kernel13ConvUniversalINS1_16ConvProblemShapeILNS1_8OperatorE0ELi3EEENS1_10collective14CollectiveConvINS1_47MainloopSm100TmaUmmaWarpSpecializedImplicitGemmILS5_0ELi26ELi3ELi1ELi2EN4cute5tupleIJNSA_1CILi1EEESD_SD_EEEEENSB_IJNSC_ILi64EEESG_NSB_IJNSC_ILi32EEEEEEEEENS_6half_tESK_NSA_8TiledMMAINSA_8MMA_AtomIJNSA_20SM100_MMA_F16BF16_SSISK_SK_fLi64ELi64ELNSA_4UMMA5MajorE0ELSP_0ELNSO_7ScaleInE0ELSQ_0EEEEEENSA_6LayoutISE_NSB_IJNSC_ILi0EEESU_SU_EEEEENSB_IJNSA_10UnderscoreESX_SX_EEEEENS7_6detail27Sm100ImplicitGemmTileTraitsINSA_20SM90_TMA_LOAD_IM2COLENSA_14ComposedLayoutINSA_7SwizzleILi2ELi4ELi3EEENSA_18smem_ptr_flag_bitsILi16EEENST_INSB_IJNSC_ILi8EEESH_EEENSB_IJSH_SD_EEEEEEEvEENS11_INSA_13SM90_TMA_LOADES1C_vEEEENS_8epilogue10collective18CollectiveEpilogueINS1H_23Sm100TmaWarpSpecializedILi3ELi2ELi16ELb1ELb0EEEJSJ_NSB_IJNST_ISG_SD_EENST_ISH_SD_EEEEESK_NSB_IJNSB_IJllllEEESD_SU_EEESK_S1Q_NS1H_6fusion15FusionCallbacksIS1L_NS1R_17LinearCombinationISK_fSK_fLNS_15FloatRoundStyleE2EEESJ_S1O_JEEENSA_5SM1004TMEM4LOAD26SM100_TMEM_LOAD_16dp256b4xES12_S1C_NSA_17SM75_U32x4_LDSM_NENSA_21SM90_TMA_STORE_IM2COLES1C_NSA_17SM90_U32x4_STSM_NENSA_39AutoVectorizingCopyWithAssumedAlignmentILi128EEEEEEvvEEEEvNT_6ParamsE)
        /*0038*/ 	.word	0x00000008


	//----- nvinfo : EIATTR_MIN_STACK_SIZE
	.align		4
.L_27:
        /*003c*/ 	.byte	0x04, 0x12
        /*003e*/ 	.short	(.L_29 - .L_28)
	.align		4
.L_28:
        /*0040*/ 	.word	index@(_ZN7cutlass13device_kernelINS_4conv6kernel13ConvUniversalINS1_16ConvProblemShapeILNS1_8OperatorE0ELi3EEENS1_10collective14CollectiveConvINS1_47MainloopSm100TmaUmmaWarpSpecializedImplicitGemmILS5_0ELi26ELi3ELi1ELi2EN4cute5tupleIJNSA_1CILi1EEESD_SD_EEEEENSB_IJNSC_ILi64EEESG_NSB_IJNSC_ILi32EEEEEEEEENS_6half_tESK_NSA_8TiledMMAINSA_8MMA_AtomIJNSA_20SM100_MMA_F16BF16_SSISK_SK_fLi64ELi64ELNSA_4UMMA5MajorE0ELSP_0ELNSO_7ScaleInE0ELSQ_0EEEEEENSA_6LayoutISE_NSB_IJNSC_ILi0EEESU_SU_EEEEENSB_IJNSA_10UnderscoreESX_SX_EEEEENS7_6detail27Sm100ImplicitGemmTileTraitsINSA_20SM90_TMA_LOAD_IM2COLENSA_14ComposedLayoutINSA_7SwizzleILi2ELi4ELi3EEENSA_18smem_ptr_flag_bitsILi16EEENST_INSB_IJNSC_ILi8EEESH_EEENSB_IJSH_SD_EEEEEEEvEENS11_INSA_13SM90_TMA_LOADES1C_vEEEENS_8epilogue10collective18CollectiveEpilogueINS1H_23Sm100TmaWarpSpecializedILi3ELi2ELi16ELb1ELb0EEEJSJ_NSB_IJNST_ISG_SD_EENST_ISH_SD_EEEEESK_NSB_IJNSB_IJllllEEESD_SU_EEESK_S1Q_NS1H_6fusion15FusionCallbacksIS1L_NS1R_17LinearCombinationISK_fSK_fLNS_15FloatRoundStyleE2EEESJ_S1O_JEEENSA_5SM1004TMEM4LOAD26SM100_TMEM_LOAD_16dp256b4xES12_S1C_NSA_17SM75_U32x4_LDSM_NENSA_21SM90_TMA_STORE_IM2COLES1C_NSA_17SM90_U32x4_STSM_NENSA_39AutoVectorizingCopyWithAssumedAlignmentILi128EEEEEEvvEEEEvNT_6ParamsE)
        /*0044*/ 	.word	0x00000008
.L_29:


//--------------------- .nv.compat                --------------------------
	.section	.nv.compat,"",@"SHT_CUDA_COMPAT_INFO"
	.align	4
        /*0000*/ 	.byte	0x02, 0x09, 0x01, 0x00, 0x02, 0x02, 0x02, 0x00, 0x02, 0x05, 0x05, 0x00, 0x03, 0x07, 0x01, 0x01
        /*0010*/ 	.byte	0x02, 0x03, 0x01, 0x00, 0x02, 0x06, 0x01, 0x00, 0x04, 0x0b, 0x08, 0x00, 0x09, 0x00, 0x00, 0x00
        /*0020*/ 	.byte	0x00, 0x00, 0x00, 0x00


//--------------------- .nv.info._ZN7cutlass13device_kernelINS_4conv6kernel13ConvUniversalINS1_16ConvProblemShapeILNS1_8OperatorE0ELi3EEENS1_10collective14CollectiveConvINS1_47MainloopSm100TmaUmmaWarpSpecializedImplicitGemmILS5_0ELi26ELi3ELi1ELi2EN4cute5tupleIJNSA_1CILi1EEESD_SD_EEEEENSB_IJNSC_ILi64EEESG_NSB_IJNSC_ILi32EEEEEEEEENS_6half_tESK_NSA_8TiledMMAINSA_8MMA_AtomIJNSA_20SM100_MMA_F16BF16_SSISK_SK_fLi64ELi64ELNSA_4UMMA5MajorE0ELSP_0ELNSO_7ScaleInE0ELSQ_0EEEEEENSA_6LayoutISE_NSB_IJNSC_ILi0EEESU_SU_EEEEENSB_IJNSA_10UnderscoreESX_SX_EEEEENS7_6detail27Sm100ImplicitGemmTileTraitsINSA_20SM90_TMA_LOAD_IM2COLENSA_14ComposedLayoutINSA_7SwizzleILi2ELi4ELi3EEENSA_18smem_ptr_flag_bitsILi16EEENST_INSB_IJNSC_ILi8EEESH_EEENSB_IJSH_SD_EEEEEEEvEENS11_INSA_13SM90_TMA_LOADES1C_vEEEENS_8epilogue10collective18CollectiveEpilogueINS1H_23Sm100TmaWarpSpecializedILi3ELi2ELi16ELb1ELb0EEEJSJ_NSB_IJNST_ISG_SD_EENST_ISH_SD_EEEEESK_NSB_IJNSB_IJllllEEESD_SU_EEESK_S1Q_NS1H_6fusion15FusionCallbacksIS1L_NS1R_17LinearCombinationISK_fSK_fLNS_15FloatRoundStyleE2EEESJ_S1O_JEEENSA_5SM1004TMEM4LOAD26SM100_TMEM_LOAD_16dp256b4xES12_S1C_NSA_17SM75_U32x4_LDSM_NENSA_21SM90_TMA_STORE_IM2COLES1C_NSA_17SM90_U32x4_STSM_NENSA_39AutoVectorizingCopyWithAssumedAlignmentILi128EEEEEEvvEEEEvNT_6ParamsE --------------------------
	.section	.nv.info._ZN7cutlass13device_kernelINS_4conv6kernel13ConvUniversalINS1_16ConvProblemShapeILNS1_8OperatorE0ELi3EEENS1_10collective14CollectiveConvINS1_47MainloopSm100TmaUmmaWarpSpecializedImplicitGemmILS5_0ELi26ELi3ELi1ELi2EN4cute5tupleIJNSA_1CILi1EEESD_SD_EEEEENSB_IJNSC_ILi64EEESG_NSB_IJNSC_ILi32EEEEEEEEENS_6half_tESK_NSA_8TiledMMAINSA_8MMA_AtomIJNSA_20SM100_MMA_F16BF16_SSISK_SK_fLi64ELi64ELNSA_4UMMA5MajorE0ELSP_0ELNSO_7ScaleInE0ELSQ_0EEEEEENSA_6LayoutISE_NSB_IJNSC_ILi0EEESU_SU_EEEEENSB_IJNSA_10UnderscoreESX_SX_EEEEENS7_6detail27Sm100ImplicitGemmTileTraitsINSA_20SM90_TMA_LOAD_IM2COLENSA_14ComposedLayoutINSA_7SwizzleILi2ELi4ELi3EEENSA_18smem_ptr_flag_bitsILi16EEENST_INSB_IJNSC_ILi8EEESH_EEENSB_IJSH_SD_EEEEEEEvEENS11_INSA_13SM90_TMA_LOADES1C_vEEEENS_8epilogue10collective18CollectiveEpilogueINS1H_23Sm100TmaWarpSpecializedILi3ELi2ELi16ELb1ELb0EEEJSJ_NSB_IJNST_ISG_SD_EENST_ISH_SD_EEEEESK_NSB_IJNSB_IJllllEEESD_SU_EEESK_S1Q_NS1H_6fusion15FusionCallbacksIS1L_NS1R_17LinearCombinationISK_fSK_fLNS_15FloatRoundStyleE2EEESJ_S1O_JEEENSA_5SM1004TMEM4LOAD26SM100_TMEM_LOAD_16dp256b4xES12_S1C_NSA_17SM75_U32x4_LDSM_NENSA_21SM90_TMA_STORE_IM2COLES1C_NSA_17SM90_U32x4_STSM_NENSA_39AutoVectorizingCopyWithAssumedAlignmentILi128EEEEEEvvEEEEvNT_6ParamsE,"",@"SHT_CUDA_INFO"
	.sectionflags	@""
	.align	4


	//----- nvinfo : EIATTR_CUDA_API_VERSION
	.align		4
        /*0000*/ 	.byte	0x04, 0x37
        /*0002*/ 	.short	(.L_31 - .L_30)
.L_30:
        /*0004*/ 	.word	0x00000082


	//----- nvinfo : EIATTR_KPARAM_INFO
	.align		4
.L_31:
        /*0008*/ 	.byte	0x04, 0x17
        /*000a*/ 	.short	(.L_33 - .L_32)
.L_32:
        /*000c*/ 	.word	0x00000000
        /*0010*/ 	.short	0x0000
        /*0012*/ 	.short	0x0000
        /*0014*/ 	.byte	0x00, 0xf0, 0x01, 0x24


	//----- nvinfo : EIATTR_AT_ENTRY_FRAGMENTS
	.align		4
.L_33:
        /*0018*/ 	.byte	0x04, 0x4f
        /*001a*/ 	.short	(.L_35 - .L_34)


	//   ....[0]....
.L_34:
        /*001c*/ 	.word	0x00000006


	//----- nvinfo : EIATTR_RESERVED_SMEM_USED
	.align		4
.L_35:
        /*0020*/ 	.byte	0x01, 0x41
	.zero		2


	//----- nvinfo : EIATTR_SPARSE_MMA_MASK
	.align		4
        /*0024*/ 	.byte	0x03, 0x50
        /*0026*/ 	.short	0x0000


	//----- nvinfo : EIATTR_TCGEN05_1CTA_USED
	.align		4
        /*0028*/ 	.byte	0x01, 0x51
	.zero		2


	//----- nvinfo : EIATTR_MAXREG_COUNT
	.align		4
        /*002c*/ 	.byte	0x03, 0x1b
        /*002e*/ 	.short	0x00ff


	//----- nvinfo : EIATTR_NUM_BARRIERS
	.align		4
        /*0030*/ 	.byte	0x02, 0x4c
        /*0032*/ 	.byte	0x07
	.zero		1


	//----- nvinfo : EIATTR_EXTERNS
	.align		4
        /*0034*/ 	.byte	0x04, 0x0f
        /*0036*/ 	.short	(.L_37 - .L_36)


	//   ....[0]....
	.align		4
.L_36:
        /*0038*/ 	.word	index@(__assertfail)


	//----- nvinfo : EIATTR_MERCURY_ISA_VERSION
	.align		4
.L_37:
        /*003c*/ 	.byte	0x03, 0x5f
        /*003e*/ 	.short	0x0101


	//----- nvinfo : EIATTR_INT_WARP_WIDE_INSTR_OFFSETS
	.align		4
        /*0040*/ 	.byte	0x04, 0x31
        /*0042*/ 	.short	(.L_39 - .L_38)


	//   ....[0]....
.L_38:
        /*0044*/ 	.word	0x00004b30


	//   ....[1]....
        /*0048*/ 	.word	0x00004b50


	//   ....[2]....
        /*004c*/ 	.word	0x00004b80


	//   ....[3]....
        /*0050*/ 	.word	0x00005880


	//   ....[4]....
        /*0054*/ 	.word	0x000059a0


	//   ....[5]....
        /*0058*/ 	.word	0x00005b50


	//   ....[6]....
        /*005c*/ 	.word	0x00005bb0


	//----- nvinfo : EIATTR_COOP_GROUP_MASK_REGIDS
	.align		4
.L_39:
        /*0060*/ 	.byte	0x04, 0x29
        /*0062*/ 	.short	(.L_41 - .L_40)


	//   ....[0]....
.L_40:
        /*0064*/ 	.word	0xffffffff


	//   ....[1]....
        /*0068*/ 	.word	0xffffffff


	//   ....[2]....
        /*006c*/ 	.word	0xffffffff


	//   ....[3]....
        /*0070*/ 	.word	0xffffffff


	//   ....[4]....
        /*0074*/ 	.word	0xffffffff


	//   ....[5]....
        /*0078*/ 	.word	0xffffffff


	//   ....[6]....
        /*007c*/ 	.word	0xffffffff


	//   ....[7]....
        /*0080*/ 	.word	0xffffffff


	//   ....[8]....
        /*0084*/ 	.word	0xffffffff


	//   ....[9]....
        /*0088*/ 	.word	0xffffffff


	//   ....[10]....
        /*008c*/ 	.word	0xffffffff


	//   ....[11]....
        /*0090*/ 	.word	0xffffffff


	//----- nvinfo : EIATTR_COOP_GROUP_INSTR_OFFSETS
	.align		4
.L_41:
        /*0094*/ 	.byte	0x04, 0x28
        /*0096*/ 	.short	(.L_43 - .L_42)


	//   ....[0]....
.L_42:
        /*0098*/ 	.word	0x00000090


	//   ....[1]....
        /*009c*/ 	.word	0x00000520


	//   ....[2]....
        /*00a0*/ 	.word	0x00000980


	//   ....[3]....
        /*00a4*/ 	.word	0x00000b00


	//   ....[4]....
        /*00a8*/ 	.word	0x00000c00


	//   ....[5]....
        /*00ac*/ 	.word	0x00000d50


	//   ....[6]....
        /*00b0*/ 	.word	0x00002550


	//   ....[7]....
        /*00b4*/ 	.word	0x00003f70


	//   ....[8]....
        /*00b8*/ 	.word	0x00004180


	//   ....[9]....
        /*00bc*/ 	.word	0x000041b0


	//   ....[10]....
        /*00c0*/ 	.word	0x00004a10


	//   ....[11]....
        /*00c4*/ 	.word	0x00004c50


	//----- nvinfo : EIATTR_VRC_CTA_INIT_COUNT
	.align		4
.L_43:
        /*00c8*/ 	.byte	0x02, 0x4a
        /*00ca*/ 	.byte	0x80
	.zero		1


	//----- nvinfo : EIATTR_SYSCALL_OFFSETS
	.align		4
        /*00cc*/ 	.byte	0x04, 0x46
        /*00ce*/ 	.short	(.L_45 - .L_44)


	//   ....[0]....
.L_44:
        /*00d0*/ 	.word	0x00006930


	//   ....[1]....
        /*00d4*/ 	.word	0x00006a20


	//   ....[2]....
        /*00d8*/ 	.word	0x000073a0


	//   ....[3]....
        /*00dc*/ 	.word	0x00007d30


	//----- nvinfo : EIATTR_MBARRIER_INSTR_OFFSETS
	.align		4
.L_45:
        /*00e0*/ 	.byte	0x04, 0x39
        /*00e2*/ 	.short	(.L_47 - .L_46)


	//   ....[0]....
.L_46:
        /*00e4*/ 	.word	0x00000620
        /*00e8*/ 	.word	0x000000ff
        /*00ec*/ 	.word	0x00000000
        /*00f0*/ 	.short	0x0100
        /*00f2*/ 	.byte	0x04
	.zero		1


	//   ....[1]....
        /*00f4*/ 	.word	0x00000630
        /*00f8*/ 	.word	0x000000ff
        /*00fc*/ 	.word	0x000000d0
        /*0100*/ 	.short	0x0100
        /*0102*/ 	.byte	0x04
	.zero		1


	//   ....[2]....
        /*0104*/ 	.word	0x00000640
        /*0108*/ 	.word	0x000000ff
        /*010c*/ 	.word	0x00000008
        /*0110*/ 	.short	0x0100
        /*0112*/ 	.byte	0x04
	.zero		1


	//   ....[3]....
        /*0114*/ 	.word	0x00000650
        /*0118*/ 	.word	0x000000ff
        /*011c*/ 	.word	0x000000d8
        /*0120*/ 	.short	0x0100
        /*0122*/ 	.byte	0x04
	.zero		1


	//   ....[4]....
        /*0124*/ 	.word	0x00000660
        /*0128*/ 	.word	0x000000ff
        /*012c*/ 	.word	0x00000010
        /*0130*/ 	.short	0x0100
        /*0132*/ 	.byte	0x04
	.zero		1


	//   ....[5]....
        /*0134*/ 	.word	0x00000670
        /*0138*/ 	.word	0x000000ff
        /*013c*/ 	.word	0x000000e0
        /*0140*/ 	.short	0x0100
        /*0142*/ 	.byte	0x04
	.zero		1


	//   ....[6]....
        /*0144*/ 	.word	0x00000680
        /*0148*/ 	.word	0x000000ff
        /*014c*/ 	.word	0x00000018
        /*0150*/ 	.short	0x0100
        /*0152*/ 	.byte	0x04
	.zero		1


	//   ....[7]....
        /*0154*/ 	.word	0x00000690
        /*0158*/ 	.word	0x000000ff
        /*015c*/ 	.word	0x000000e8
        /*0160*/ 	.short	0x0100
        /*0162*/ 	.byte	0x04
	.zero		1


	//   ....[8]....
        /*0164*/ 	.word	0x000006a0
        /*0168*/ 	.word	0x000000ff
        /*016c*/ 	.word	0x00000020
        /*0170*/ 	.short	0x0100
        /*0172*/ 	.byte	0x04
	.zero		1


	//   ....[9]....
        /*0174*/ 	.word	0x000006b0
        /*0178*/ 	.word	0x000000ff
        /*017c*/ 	.word	0x000000f0
        /*0180*/ 	.short	0x0100
        /*0182*/ 	.byte	0x04
	.zero		1


	//   ....[10]....
        /*0184*/ 	.word	0x000006c0
        /*0188*/ 	.word	0x000000ff
        /*018c*/ 	.word	0x00000028
        /*0190*/ 	.short	0x0100
        /*0192*/ 	.byte	0x04
	.zero		1


	//   ....[11]....
        /*0194*/ 	.word	0x000006d0
        /*0198*/ 	.word	0x000000ff
        /*019c*/ 	.word	0x000000f8
        /*01a0*/ 	.short	0x0100
        /*01a2*/ 	.byte	0x04
	.zero		1


	//   ....[12]....
        /*01a4*/ 	.word	0x000006e0
        /*01a8*/ 	.word	0x000000ff
        /*01ac*/ 	.word	0x00000030
        /*01b0*/ 	.short	0x0100
        /*01b2*/ 	.byte	0x04
	.zero		1


	//   ....[13]....
        /*01b4*/ 	.word	0x000006f0
        /*01b8*/ 	.word	0x000000ff
        /*01bc*/ 	.word	0x00000100
        /*01c0*/ 	.short	0x0100
        /*01c2*/ 	.byte	0x04
	.zero		1


	//   ....[14]....
        /*01c4*/ 	.word	0x00000700
        /*01c8*/ 	.word	0x000000ff
        /*01cc*/ 	.word	0x00000038
        /*01d0*/ 	.short	0x0100
        /*01d2*/ 	.byte	0x04
	.zero		1


	//   ....[15]....
        /*01d4*/ 	.word	0x00000710
        /*01d8*/ 	.word	0x000000ff
        /*01dc*/ 	.word	0x00000108
        /*01e0*/ 	.short	0x0100
        /*01e2*/ 	.byte	0x04
	.zero		1


	//   ....[16]....
        /*01e4*/ 	.word	0x00000720
        /*01e8*/ 	.word	0x000000ff
        /*01ec*/ 	.word	0x00000040
        /*01f0*/ 	.short	0x0100
        /*01f2*/ 	.byte	0x04
	.zero		1


	//   ....[17]....
        /*01f4*/ 	.word	0x00000730
        /*01f8*/ 	.word	0x000000ff
        /*01fc*/ 	.word	0x00000110
        /*0200*/ 	.short	0x0100
        /*0202*/ 	.byte	0x04
	.zero		1


	//   ....[18]....
        /*0204*/ 	.word	0x00000740
        /*0208*/ 	.word	0x000000ff
        /*020c*/ 	.word	0x00000048
        /*0210*/ 	.short	0x0100
        /*0212*/ 	.byte	0x04
	.zero		1


	//   ....[19]....
        /*0214*/ 	.word	0x00000750
        /*0218*/ 	.word	0x000000ff
        /*021c*/ 	.word	0x00000118
        /*0220*/ 	.short	0x0100
        /*0222*/ 	.byte	0x04
	.zero		1


	//   ....[20]....
        /*0224*/ 	.word	0x00000760
        /*0228*/ 	.word	0x000000ff
        /*022c*/ 	.word	0x00000050
        /*0230*/ 	.short	0x0100
        /*0232*/ 	.byte	0x04
	.zero		1


	//   ....[21]....
        /*0234*/ 	.word	0x00000770
        /*0238*/ 	.word	0x000000ff
        /*023c*/ 	.word	0x00000120
        /*0240*/ 	.short	0x0100
        /*0242*/ 	.byte	0x04
	.zero		1


	//   ....[22]....
        /*0244*/ 	.word	0x00000780
        /*0248*/ 	.word	0x000000ff
        /*024c*/ 	.word	0x00000058
        /*0250*/ 	.short	0x0100
        /*0252*/ 	.byte	0x04
	.zero		1


	//   ....[23]....
        /*0254*/ 	.word	0x00000790
        /*0258*/ 	.word	0x000000ff
        /*025c*/ 	.word	0x00000128
        /*0260*/ 	.short	0x0100
        /*0262*/ 	.byte	0x04
	.zero		1


	//   ....[24]....
        /*0264*/ 	.word	0x000007a0
        /*0268*/ 	.word	0x000000ff
        /*026c*/ 	.word	0x00000060
        /*0270*/ 	.short	0x0100
        /*0272*/ 	.byte	0x04
	.zero		1


	//   ....[25]....
        /*0274*/ 	.word	0x000007b0
        /*0278*/ 	.word	0x000000ff
        /*027c*/ 	.word	0x00000130
        /*0280*/ 	.short	0x0100
        /*0282*/ 	.byte	0x04
	.zero		1


	//   ....[26]....
        /*0284*/ 	.word	0x000007c0
        /*0288*/ 	.word	0x000000ff
        /*028c*/ 	.word	0x00000068
        /*0290*/ 	.short	0x0100
        /*0292*/ 	.byte	0x04
	.zero		1


	//   ....[27]....
        /*0294*/ 	.word	0x000007d0
        /*0298*/ 	.word	0x000000ff
        /*029c*/ 	.word	0x00000138
        /*02a0*/ 	.short	0x0100
        /*02a2*/ 	.byte	0x04
	.zero		1


	//   ....[28]....
        /*02a4*/ 	.word	0x000007e0
        /*02a8*/ 	.word	0x000000ff
        /*02ac*/ 	.word	0x00000070
        /*02b0*/ 	.short	0x0100
        /*02b2*/ 	.byte	0x04
	.zero		1


	//   ....[29]....
        /*02b4*/ 	.word	0x000007f0
        /*02b8*/ 	.word	0x000000ff
        /*02bc*/ 	.word	0x00000140
        /*02c0*/ 	.short	0x0100
        /*02c2*/ 	.byte	0x04
	.zero		1


	//   ....[30]....
        /*02c4*/ 	.word	0x00000800
        /*02c8*/ 	.word	0x000000ff
        /*02cc*/ 	.word	0x00000078
        /*02d0*/ 	.short	0x0100
        /*02d2*/ 	.byte	0x04
	.zero		1


	//   ....[31]....
        /*02d4*/ 	.word	0x00000810
        /*02d8*/ 	.word	0x000000ff
        /*02dc*/ 	.word	0x00000148
        /*02e0*/ 	.short	0x0100
        /*02e2*/ 	.byte	0x04
	.zero		1


	//   ....[32]....
        /*02e4*/ 	.word	0x00000820
        /*02e8*/ 	.word	0x000000ff
        /*02ec*/ 	.word	0x00000080
        /*02f0*/ 	.short	0x0100
        /*02f2*/ 	.byte	0x04
	.zero		1


	//   ....[33]....
        /*02f4*/ 	.word	0x00000830
        /*02f8*/ 	.word	0x000000ff
        /*02fc*/ 	.word	0x00000150
        /*0300*/ 	.short	0x0100
        /*0302*/ 	.byte	0x04
	.zero		1


	//   ....[34]....
        /*0304*/ 	.word	0x00000840
        /*0308*/ 	.word	0x000000ff
        /*030c*/ 	.word	0x00000088
        /*0310*/ 	.short	0x0100
        /*0312*/ 	.byte	0x04
	.zero		1


	//   ....[35]....
        /*0314*/ 	.word	0x00000850
        /*0318*/ 	.word	0x000000ff
        /*031c*/ 	.word	0x00000158
        /*0320*/ 	.short	0x0100
        /*0322*/ 	.byte	0x04
	.zero		1


	//   ....[36]....
        /*0324*/ 	.word	0x00000860
        /*0328*/ 	.word	0x000000ff
        /*032c*/ 	.word	0x00000090
        /*0330*/ 	.short	0x0100
        /*0332*/ 	.byte	0x04
	.zero		1


	//   ....[37]....
        /*0334*/ 	.word	0x00000870
        /*0338*/ 	.word	0x000000ff
        /*033c*/ 	.word	0x00000160
        /*0340*/ 	.short	0x0100
        /*0342*/ 	.byte	0x04
	.zero		1


	//   ....[38]....
        /*0344*/ 	.word	0x00000880
        /*0348*/ 	.word	0x000000ff
        /*034c*/ 	.word	0x00000098
        /*0350*/ 	.short	0x0100
        /*0352*/ 	.byte	0x04
	.zero		1


	//   ....[39]....
        /*0354*/ 	.word	0x00000890
        /*0358*/ 	.word	0x000000ff
        /*035c*/ 	.word	0x00000168
        /*0360*/ 	.short	0x0100
        /*0362*/ 	.byte	0x04
	.zero		1


	//   ....[40]....
        /*0364*/ 	.word	0x000008a0
        /*0368*/ 	.word	0x000000ff
        /*036c*/ 	.word	0x000000a0
        /*0370*/ 	.short	0x0100
        /*0372*/ 	.byte	0x04
	.zero		1


	//   ....[41]....
        /*0374*/ 	.word	0x000008b0
        /*0378*/ 	.word	0x000000ff
        /*037c*/ 	.word	0x00000170
        /*0380*/ 	.short	0x0100
        /*0382*/ 	.byte	0x04
	.zero		1


	//   ....[42]....
        /*0384*/ 	.word	0x000008c0
        /*0388*/ 	.word	0x000000ff
        /*038c*/ 	.word	0x000000a8
        /*0390*/ 	.short	0x0100
        /*0392*/ 	.byte	0x04
	.zero		1


	//   ....[43]....
        /*0394*/ 	.word	0x000008d0
        /*0398*/ 	.word	0x000000ff
        /*039c*/ 	.word	0x00000178
        /*03a0*/ 	.short	0x0100
        /*03a2*/ 	.byte	0x04
	.zero		1


	//   ....[44]....
        /*03a4*/ 	.word	0x000008e0
        /*03a8*/ 	.word	0x000000ff
        /*03ac*/ 	.word	0x000000b0
        /*03b0*/ 	.short	0x0100
        /*03b2*/ 	.byte	0x04
	.zero		1


	//   ....[45]....
        /*03b4*/ 	.word	0x000008f0
        /*03b8*/ 	.word	0x000000ff
        /*03bc*/ 	.word	0x00000180
        /*03c0*/ 	.short	0x0100
        /*03c2*/ 	.byte	0x04
	.zero		1


	//   ....[46]....
        /*03c4*/ 	.word	0x00000900
        /*03c8*/ 	.word	0x000000ff
        /*03cc*/ 	.word	0x000000b8
        /*03d0*/ 	.short	0x0100
        /*03d2*/ 	.byte	0x04
	.zero		1


	//   ....[47]....
        /*03d4*/ 	.word	0x00000910
        /*03d8*/ 	.word	0x000000ff
        /*03dc*/ 	.word	0x00000188
        /*03e0*/ 	.short	0x0100
        /*03e2*/ 	.byte	0x04
	.zero		1


	//   ....[48]....
        /*03e4*/ 	.word	0x00000920
        /*03e8*/ 	.word	0x000000ff
        /*03ec*/ 	.word	0x000000c0
        /*03f0*/ 	.short	0x0100
        /*03f2*/ 	.byte	0x04
	.zero		1


	//   ....[49]....
        /*03f4*/ 	.word	0x00000930
        /*03f8*/ 	.word	0x000000ff
        /*03fc*/ 	.word	0x00000190
        /*0400*/ 	.short	0x0100
        /*0402*/ 	.byte	0x04
	.zero		1


	//   ....[50]....
        /*0404*/ 	.word	0x00000940
        /*0408*/ 	.word	0x000000ff
        /*040c*/ 	.word	0x000000c8
        /*0410*/ 	.short	0x0100
        /*0412*/ 	.byte	0x04
	.zero		1


	//   ....[51]....
        /*0414*/ 	.word	0x00000950
        /*0418*/ 	.word	0x000000ff
        /*041c*/ 	.word	0x00000198
        /*0420*/ 	.short	0x0100
        /*0422*/ 	.byte	0x04
	.zero		1


	//   ....[52]....
        /*0424*/ 	.word	0x00000a90
        /*0428*/ 	.word	0x000000ff
        /*042c*/ 	.word	0x000001a0
        /*0430*/ 	.short	0x0100
        /*0432*/ 	.byte	0x04
	.zero		1


	//   ....[53]....
        /*0434*/ 	.word	0x00000aa0
        /*0438*/ 	.word	0x000000ff
        /*043c*/ 	.word	0x000001b8
        /*0440*/ 	.short	0x0100
        /*0442*/ 	.byte	0x04
	.zero		1


	//   ....[54]....
        /*0444*/ 	.word	0x00000ab0
        /*0448*/ 	.word	0x000000ff
        /*044c*/ 	.word	0x000001a8
        /*0450*/ 	.short	0x0100
        /*0452*/ 	.byte	0x04
	.zero		1


	//   ....[55]....
        /*0454*/ 	.word	0x00000ac0
        /*0458*/ 	.word	0x000000ff
        /*045c*/ 	.word	0x000001c0
        /*0460*/ 	.short	0x0100
        /*0462*/ 	.byte	0x04
	.zero		1


	//   ....[56]....
        /*0464*/ 	.word	0x00000ad0
        /*0468*/ 	.word	0x000000ff
        /*046c*/ 	.word	0x000001b0
        /*0470*/ 	.short	0x0100
        /*0472*/ 	.byte	0x04
	.zero		1


	//   ....[57]....
        /*0474*/ 	.word	0x00000ae0
        /*0478*/ 	.word	0x000000ff
        /*047c*/ 	.word	0x000001c8
        /*0480*/ 	.short	0x0100
        /*0482*/ 	.byte	0x04
	.zero		1


	//   ....[58]....
        /*0484*/ 	.word	0x00000bd0
        /*0488*/ 	.word	0x000000ff
        /*048c*/ 	.word	0x000001d0
        /*0490*/ 	.short	0x0100
        /*0492*/ 	.byte	0x06
	.zero		1


	//   ....[59]....
        /*0494*/ 	.word	0x00000be0
        /*0498*/ 	.word	0x000000ff
        /*049c*/ 	.word	0x000001d8
        /*04a0*/ 	.short	0x0100
        /*04a2*/ 	.byte	0x06
	.zero		1


	//   ....[60]....
        /*04a4*/ 	.word	0x00000d20
        /*04a8*/ 	.word	0x000000ff
        /*04ac*/ 	.word	0x000001e0
        /*04b0*/ 	.short	0x0100
        /*04b2*/ 	.byte	0x06
	.zero		1


	//   ....[61]....
        /*04b4*/ 	.word	0x00000d30
        /*04b8*/ 	.word	0x000000ff
        /*04bc*/ 	.word	0x000001e8
        /*04c0*/ 	.short	0x0100
        /*04c2*/ 	.byte	0x06
	.zero		1


	//   ....[62]....
        /*04c4*/ 	.word	0x00000e80
        /*04c8*/ 	.word	0x000000ff
        /*04cc*/ 	.word	0x000001f0
        /*04d0*/ 	.short	0x0100
        /*04d2*/ 	.byte	0x04
	.zero		1


	//   ....[63]....
        /*04d4*/ 	.word	0x00000e90
        /*04d8*/ 	.word	0x000000ff
        /*04dc*/ 	.word	0x00000200
        /*04e0*/ 	.short	0x0100
        /*04e2*/ 	.byte	0x04
	.zero		1


	//   ....[64]....
        /*04e4*/ 	.word	0x00000ea0
        /*04e8*/ 	.word	0x000000ff
        /*04ec*/ 	.word	0x000001f8
        /*04f0*/ 	.short	0x0100
        /*04f2*/ 	.byte	0x04
	.zero		1


	//   ....[65]....
        /*04f4*/ 	.word	0x00000eb0
        /*04f8*/ 	.word	0x000000ff
        /*04fc*/ 	.word	0x00000208
        /*0500*/ 	.short	0x0100
        /*0502*/ 	.byte	0x04
	.zero		1


	//   ....[66]....
        /*0504*/ 	.word	0x00001830
        /*0508*/ 	.word	0x000000ff
        /*050c*/ 	.word	0x000000d0
        /*0510*/ 	.short	0x010a
        /*0512*/ 	.byte	0x04
	.zero		1


	//   ....[67]....
        /*0514*/ 	.word	0x00001b40
        /*0518*/ 	.word	0x000000ff
        /*051c*/ 	.word	0x000000d0
        /*0520*/ 	.short	0x010a
        /*0522*/ 	.byte	0x09
	.zero		1


	//   ....[68]....
        /*0524*/ 	.word	0x00001cb0
        /*0528*/ 	.word	0x000000ff
        /*052c*/ 	.word	0x000000d0
        /*0530*/ 	.short	0x010a
        /*0532*/ 	.byte	0x08
	.zero		1


	//   ....[69]....
        /*0534*/ 	.word	0x00001ec0
        /*0538*/ 	.word	0x000000ff
        /*053c*/ 	.word	0x000001d8
        /*0540*/ 	.short	0x0101
        /*0542*/ 	.byte	0x24
	.zero		1


	//   ....[70]....
        /*0544*/ 	.word	0x00001ef0
        /*0548*/ 	.word	0x000000ff
        /*054c*/ 	.word	0x000000d0
        /*0550*/ 	.short	0x010a
        /*0552*/ 	.byte	0x04
	.zero		1


	//   ....[71]....
        /*0554*/ 	.word	0x000021d0
        /*0558*/ 	.word	0x000000ff
        /*055c*/ 	.word	0x000000d0
        /*0560*/ 	.short	0x010a
        /*0562*/ 	.byte	0x09
	.zero		1


	//   ....[72]....
        /*0564*/ 	.word	0x00002340
        /*0568*/ 	.word	0x000000ff
        /*056c*/ 	.word	0x000000d0
        /*0570*/ 	.short	0x010a
        /*0572*/ 	.byte	0x08
	.zero		1


	//   ....[73]....
        /*0574*/ 	.word	0x00002560
        /*0578*/ 	.word	0x000000ff
        /*057c*/ 	.word	0x000001e0
        /*0580*/ 	.short	0x010a
        /*0582*/ 	.byte	0x24
	.zero		1


	//   ....[74]....
        /*0584*/ 	.word	0x00002620
        /*0588*/ 	.word	0x000000ff
        /*058c*/ 	.word	0x00000000
        /*0590*/ 	.short	0x0101
        /*0592*/ 	.byte	0x04
	.zero		1


	//   ....[75]....
        /*0594*/ 	.word	0x00002c20
        /*0598*/ 	.word	0x000000ff
        /*059c*/ 	.word	0x00000000
        /*05a0*/ 	.short	0x010a
        /*05a2*/ 	.byte	0x04
	.zero		1


	//   ....[76]....
        /*05a4*/ 	.word	0x00002cc0
        /*05a8*/ 	.word	0x000000ff
        /*05ac*/ 	.word	0x00000000
        /*05b0*/ 	.short	0x010a
        /*05b2*/ 	.byte	0x05
	.zero		1


	//   ....[77]....
        /*05b4*/ 	.word	0x00002d60
        /*05b8*/ 	.word	0x000000ff
        /*05bc*/ 	.word	0x00000000
        /*05c0*/ 	.short	0x010a
        /*05c2*/ 	.byte	0x05
	.zero		1


	//   ....[78]....
        /*05c4*/ 	.word	0x00002e00
        /*05c8*/ 	.word	0x000000ff
        /*05cc*/ 	.word	0x00000000
        /*05d0*/ 	.short	0x010a
        /*05d2*/ 	.byte	0x05
	.zero		1


	//   ....[79]....
        /*05d4*/ 	.word	0x00002ea0
        /*05d8*/ 	.word	0x000000ff
        /*05dc*/ 	.word	0x00000000
        /*05e0*/ 	.short	0x010a
        /*05e2*/ 	.byte	0x05
	.zero		1


	//   ....[80]....
        /*05e4*/ 	.word	0x00002f40
        /*05e8*/ 	.word	0x000000ff
        /*05ec*/ 	.word	0x00000000
        /*05f0*/ 	.short	0x010a
        /*05f2*/ 	.byte	0x05
	.zero		1


	//   ....[81]....
        /*05f4*/ 	.word	0x00002fe0
        /*05f8*/ 	.word	0x000000ff
        /*05fc*/ 	.word	0x00000000
        /*0600*/ 	.short	0x010a
        /*0602*/ 	.byte	0x05
	.zero		1


	//   ....[82]....
        /*0604*/ 	.word	0x00003080
        /*0608*/ 	.word	0x000000ff
        /*060c*/ 	.word	0x00000000
        /*0610*/ 	.short	0x010a
        /*0612*/ 	.byte	0x05
	.zero		1


	//   ....[83]....
        /*0614*/ 	.word	0x00003120
        /*0618*/ 	.word	0x000000ff
        /*061c*/ 	.word	0x00000000
        /*0620*/ 	.short	0x010a
        /*0622*/ 	.byte	0x05
	.zero		1


	//   ....[84]....
        /*0624*/ 	.word	0x000031c0
        /*0628*/ 	.word	0x000000ff
        /*062c*/ 	.word	0x00000000
        /*0630*/ 	.short	0x010a
        /*0632*/ 	.byte	0x05
	.zero		1


	//   ....[85]....
        /*0634*/ 	.word	0x00003260
        /*0638*/ 	.word	0x000000ff
        /*063c*/ 	.word	0x00000000
        /*0640*/ 	.short	0x010a
        /*0642*/ 	.byte	0x05
	.zero		1


	//   ....[86]....
        /*0644*/ 	.word	0x00003300
        /*0648*/ 	.word	0x000000ff
        /*064c*/ 	.word	0x00000000
        /*0650*/ 	.short	0x010a
        /*0652*/ 	.byte	0x05
	.zero		1


	//   ....[87]....
        /*0654*/ 	.word	0x000033a0
        /*0658*/ 	.word	0x000000ff
        /*065c*/ 	.word	0x00000000
        /*0660*/ 	.short	0x010a
        /*0662*/ 	.byte	0x05
	.zero		1


	//   ....[88]....
        /*0664*/ 	.word	0x00003440
        /*0668*/ 	.word	0x000000ff
        /*066c*/ 	.word	0x00000000
        /*0670*/ 	.short	0x010a
        /*0672*/ 	.byte	0x05
	.zero		1


	//   ....[89]....
        /*0674*/ 	.word	0x000034e0
        /*0678*/ 	.word	0x000000ff
        /*067c*/ 	.word	0x00000000
        /*0680*/ 	.short	0x010a
        /*0682*/ 	.byte	0x05
	.zero		1


	//   ....[90]....
        /*0684*/ 	.word	0x00003580
        /*0688*/ 	.word	0x000000ff
        /*068c*/ 	.word	0x00000000
        /*0690*/ 	.short	0x010a
        /*0692*/ 	.byte	0x05
	.zero		1


	//   ....[91]....
        /*0694*/ 	.word	0x00003620
        /*0698*/ 	.word	0x000000ff
        /*069c*/ 	.word	0x00000000
        /*06a0*/ 	.short	0x010a
        /*06a2*/ 	.byte	0x05
	.zero		1


	//   ....[92]....
        /*06a4*/ 	.word	0x000036c0
        /*06a8*/ 	.word	0x000000ff
        /*06ac*/ 	.word	0x00000000
        /*06b0*/ 	.short	0x010a
        /*06b2*/ 	.byte	0x05
	.zero		1


	//   ....[93]....
        /*06b4*/ 	.word	0x00003760
        /*06b8*/ 	.word	0x000000ff
        /*06bc*/ 	.word	0x00000000
        /*06c0*/ 	.short	0x010a
        /*06c2*/ 	.byte	0x05
	.zero		1


	//   ....[94]....
        /*06c4*/ 	.word	0x00003800
        /*06c8*/ 	.word	0x000000ff
        /*06cc*/ 	.word	0x00000000
        /*06d0*/ 	.short	0x010a
        /*06d2*/ 	.byte	0x05
	.zero		1


	//   ....[95]....
        /*06d4*/ 	.word	0x000038a0
        /*06d8*/ 	.word	0x000000ff
        /*06dc*/ 	.word	0x00000000
        /*06e0*/ 	.short	0x010a
        /*06e2*/ 	.byte	0x05
	.zero		1


	//   ....[96]....
        /*06e4*/ 	.word	0x00003940
        /*06e8*/ 	.word	0x000000ff
        /*06ec*/ 	.word	0x00000000
        /*06f0*/ 	.short	0x010a
        /*06f2*/ 	.byte	0x05
	.zero		1


	//   ....[97]....
        /*06f4*/ 	.word	0x000039e0
        /*06f8*/ 	.word	0x000000ff
        /*06fc*/ 	.word	0x00000000
        /*0700*/ 	.short	0x010a
        /*0702*/ 	.byte	0x05
	.zero		1


	//   ....[98]....
        /*0704*/ 	.word	0x00003a80
        /*0708*/ 	.word	0x000000ff
        /*070c*/ 	.word	0x00000000
        /*0710*/ 	.short	0x010a
        /*0712*/ 	.byte	0x05
	.zero		1


	//   ....[99]....
        /*0714*/ 	.word	0x00003b20
        /*0718*/ 	.word	0x000000ff
        /*071c*/ 	.word	0x00000000
        /*0720*/ 	.short	0x010a
        /*0722*/ 	.byte	0x05
	.zero		1


	//   ....[100]....
        /*0724*/ 	.word	0x00003bd0
        /*0728*/ 	.word	0x00000000
        /*072c*/ 	.word	0x00000000
        /*0730*/ 	.short	0x010a
        /*0732*/ 	.byte	0xff
	.zero		1


	//   ....[101]....
        /*0734*/ 	.word	0x00003d20
        /*0738*/ 	.word	0x000000ff
        /*073c*/ 	.word	0x000001e8
        /*0740*/ 	.short	0x010a
        /*0742*/ 	.byte	0x04
	.zero		1


	//   ....[102]....
        /*0744*/ 	.word	0x00003dc0
        /*0748*/ 	.word	0x000000ff
        /*074c*/ 	.word	0x000001e0
        /*0750*/ 	.short	0x010a
        /*0752*/ 	.byte	0x04
	.zero		1


	//   ....[103]....
        /*0754*/ 	.word	0x00003e60
        /*0758*/ 	.word	0x000000ff
        /*075c*/ 	.word	0x00000000
        /*0760*/ 	.short	0x0101
        /*0762*/ 	.byte	0x05
	.zero		1


	//   ....[104]....
        /*0764*/ 	.word	0x00003ea0
        /*0768*/ 	.word	0x000000ff
        /*076c*/ 	.word	0x000001e8
        /*0770*/ 	.short	0x0106
        /*0772*/ 	.byte	0x04
	.zero		1


	//   ....[105]....
        /*0774*/ 	.word	0x00003ee0
        /*0778*/ 	.word	0x00000000
        /*077c*/ 	.word	0x000001e8
        /*0780*/ 	.short	0x010a
        /*0782*/ 	.byte	0xff
	.zero		1


	//   ....[106]....
        /*0784*/ 	.word	0x00004410
        /*0788*/ 	.word	0x000000ff
        /*078c*/ 	.word	0x000001e0
        /*0790*/ 	.short	0x010a
        /*0792*/ 	.byte	0x12
	.zero		1


	//   ....[107]....
        /*0794*/ 	.word	0x000044c0
        /*0798*/ 	.word	0x000000ff
        /*079c*/ 	.word	0x00000000
        /*07a0*/ 	.short	0x0101
        /*07a2*/ 	.byte	0x17
	.zero		1


	//   ....[108]....
        /*07a4*/ 	.word	0x000044d0
        /*07a8*/ 	.word	0x000000ff
        /*07ac*/ 	.word	0x00000200
        /*07b0*/ 	.short	0x010a
        /*07b2*/ 	.byte	0x16
	.zero		1


	//   ....[109]....
        /*07b4*/ 	.word	0x00004590
        /*07b8*/ 	.word	0x000000ff
        /*07bc*/ 	.word	0x00000000
        /*07c0*/ 	.short	0x010a
        /*07c2*/ 	.byte	0x04
	.zero		1


	//   ....[110]....
        /*07c4*/ 	.word	0x000045d0
        /*07c8*/ 	.word	0x000000ff
        /*07cc*/ 	.word	0x00000000
        /*07d0*/ 	.short	0x010a
        /*07d2*/ 	.byte	0x10
	.zero		1


	//   ....[111]....
        /*07d4*/ 	.word	0x00004710
        /*07d8*/ 	.word	0x000000ff
        /*07dc*/ 	.word	0x00000000
        /*07e0*/ 	.short	0x010a
        /*07e2*/ 	.byte	0x04
	.zero		1


	//   ....[112]....
        /*07e4*/ 	.word	0x00004960
        /*07e8*/ 	.word	0x000000ff
        /*07ec*/ 	.word	0x00000000
        /*07f0*/ 	.short	0x010a
        /*07f2*/ 	.byte	0x04
	.zero		1


	//   ....[113]....
        /*07f4*/ 	.word	0x000049f0
        /*07f8*/ 	.word	0x000000ff
        /*07fc*/ 	.word	0x00000000
        /*0800*/ 	.short	0x010a
        /*0802*/ 	.byte	0x04
	.zero		1


	//   ....[114]....
        /*0804*/ 	.word	0x00004f40
        /*0808*/ 	.word	0x000000ff
        /*080c*/ 	.word	0x000001e0
        /*0810*/ 	.short	0x010a
        /*0812*/ 	.byte	0x18
	.zero		1


	//   ....[115]....
        /*0814*/ 	.word	0x00004fe0
        /*0818*/ 	.word	0x000000ff
        /*081c*/ 	.word	0x00000000
        /*0820*/ 	.short	0x0101
        /*0822*/ 	.byte	0x24
	.zero		1


	//   ....[116]....
        /*0824*/ 	.word	0x00005510
        /*0828*/ 	.word	0x000000ff
        /*082c*/ 	.word	0x000001d8
        /*0830*/ 	.short	0x010a
        /*0832*/ 	.byte	0x18
	.zero		1


	//   ....[117]....
        /*0834*/ 	.word	0x000056e0
        /*0838*/ 	.word	0x000000ff
        /*083c*/ 	.word	0x000001b8
        /*0840*/ 	.short	0x010a
        /*0842*/ 	.byte	0x07
	.zero		1


	//   ....[118]....
        /*0844*/ 	.word	0x00005a30
        /*0848*/ 	.word	0x000000ff
        /*084c*/ 	.word	0x000001a0
        /*0850*/ 	.short	0x010b
        /*0852*/ 	.byte	0x07
	.zero		1


	//   ....[119]....
        /*0854*/ 	.word	0x00005a40
        /*0858*/ 	.word	0x000000ff
        /*085c*/ 	.word	0x00000000
        /*0860*/ 	.short	0x0101
        /*0862*/ 	.byte	0x06
	.zero		1


	//   ....[120]....
        /*0864*/ 	.word	0x00005a50
        /*0868*/ 	.word	0x000000ff
        /*086c*/ 	.word	0x000001b8
        /*0870*/ 	.short	0x010a
        /*0872*/ 	.byte	0x04
	.zero		1


	//   ....[121]....
        /*0874*/ 	.word	0x00005c70
        /*0878*/ 	.word	0x000000ff
        /*087c*/ 	.word	0x000001a0
        /*0880*/ 	.short	0x010b
        /*0882*/ 	.byte	0x04
	.zero		1


	//   ....[122]....
        /*0884*/ 	.word	0x00005c80
        /*0888*/ 	.word	0x000000ff
        /*088c*/ 	.word	0x00000000
        /*0890*/ 	.short	0x0101
        /*0892*/ 	.byte	0x05
	.zero		1


	//   ....[123]....
        /*0894*/ 	.word	0x00005cd0
        /*0898*/ 	.word	0x000000ff
        /*089c*/ 	.word	0x00000000
        /*08a0*/ 	.short	0x010a
        /*08a2*/ 	.byte	0x04
	.zero		1


	//   ....[124]....
        /*08a4*/ 	.word	0x00005da0
        /*08a8*/ 	.word	0x00000002
        /*08ac*/ 	.word	0x00000000
        /*08b0*/ 	.short	0x010a
        /*08b2*/ 	.byte	0xff
	.zero		1


	//   ....[125]....
        /*08b4*/ 	.word	0x00005e10
        /*08b8*/ 	.word	0x00000004
        /*08bc*/ 	.word	0x00000000
        /*08c0*/ 	.short	0x010a
        /*08c2*/ 	.byte	0xff
	.zero		1


	//   ....[126]....
        /*08c4*/ 	.word	0x000061f0
        /*08c8*/ 	.word	0x000000ff
        /*08cc*/ 	.word	0x000001e0
        /*08d0*/ 	.short	0x010a
        /*08d2*/ 	.byte	0x31
	.zero		1


	//   ....[127]....
        /*08d4*/ 	.word	0x000062c0
        /*08d8*/ 	.word	0x000000ff
        /*08dc*/ 	.word	0x00000000
        /*08e0*/ 	.short	0x0101
        /*08e2*/ 	.byte	0x04
	.zero		1


	//   ....[128]....
        /*08e4*/ 	.word	0x00006ea0
        /*08e8*/ 	.word	0x00000000
        /*08ec*/ 	.word	0x000001a0
        /*08f0*/ 	.short	0x010a
        /*08f2*/ 	.byte	0xff
	.zero		1


	//   ....[129]....
        /*08f4*/ 	.word	0x00006f30
        /*08f8*/ 	.word	0x0000001b
        /*08fc*/ 	.word	0x000001f0
        /*0900*/ 	.short	0x010a
        /*0902*/ 	.byte	0xff
	.zero		1


	//   ....[130]....
        /*0904*/ 	.word	0x000070e0
        /*0908*/ 	.word	0x00000000
        /*090c*/ 	.word	0x000001a0
        /*0910*/ 	.short	0x010a
        /*0912*/ 	.byte	0xff
	.zero		1


	//   ....[131]....
        /*0914*/ 	.word	0x00007280
        /*0918*/ 	.word	0x0000001b
        /*091c*/ 	.word	0x000001f0
        /*0920*/ 	.short	0x010a
        /*0922*/ 	.byte	0xff
	.zero		1


	//   ....[132]....
        /*0924*/ 	.word	0x00007a90
        /*0928*/ 	.word	0x00000000
        /*092c*/ 	.word	0x00000000
        /*0930*/ 	.short	0x0101
        /*0932*/ 	.byte	0xff
	.zero		1


	//   ....[133]....
        /*0934*/ 	.word	0x00007aa0
        /*0938*/ 	.word	0x00000003
        /*093c*/ 	.word	0x000001a0
        /*0940*/ 	.short	0x010a
        /*0942*/ 	.byte	0xff
	.zero		1


	//   ....[134]....
        /*0944*/ 	.word	0x00007b60
        /*0948*/ 	.word	0x00000003
        /*094c*/ 	.word	0x000001a0
        /*0950*/ 	.short	0x010a
        /*0952*/ 	.byte	0xff
	.zero		1


	//   ....[135]....
        /*0954*/ 	.word	0x00007f90
        /*0958*/ 	.word	0x000000ff
        /*095c*/ 	.word	0x00000000
        /*0960*/ 	.short	0x0101
        /*0962*/ 	.byte	0x04
	.zero		1


	//   ....[136]....
        /*0964*/ 	.word	0x000084c0
        /*0968*/ 	.word	0x00000000
        /*096c*/ 	.word	0x00000000
        /*0970*/ 	.short	0x0101
        /*0972*/ 	.byte	0xff
	.zero		1


	//   ....[137]....
        /*0974*/ 	.word	0x00008730
        /*0978*/ 	.word	0x000000ff
        /*097c*/ 	.word	0x00000000
        /*0980*/ 	.short	0x0101
        /*0982*/ 	.byte	0x04
	.zero		1


	//   ....[138]....
        /*0984*/ 	.word	0x00008760
        /*0988*/ 	.word	0x00000000
        /*098c*/ 	.word	0x000000d0
        /*0990*/ 	.short	0x010a
        /*0992*/ 	.byte	0xff
	.zero		1


	//   ....[139]....
        /*0994*/ 	.word	0x000087c0
        /*0998*/ 	.word	0x00000000
        /*099c*/ 	.word	0x000000d0
        /*09a0*/ 	.short	0x010a
        /*09a2*/ 	.byte	0xff
	.zero		1


	//   ....[140]....
        /*09a4*/ 	.word	0x00008820
        /*09a8*/ 	.word	0x00000000
        /*09ac*/ 	.word	0x000001e0
        /*09b0*/ 	.short	0x010a
        /*09b2*/ 	.byte	0xff
	.zero		1


	//   ....[141]....
        /*09b4*/ 	.word	0x00008880
        /*09b8*/ 	.word	0x00000000
        /*09bc*/ 	.word	0x00000000
        /*09c0*/ 	.short	0x010a
        /*09c2*/ 	.byte	0xff
	.zero		1


	//   ....[142]....
        /*09c4*/ 	.word	0x000088e0
        /*09c8*/ 	.word	0x00000000
        /*09cc*/ 	.word	0x00000000
        /*09d0*/ 	.short	0x010a
        /*09d2*/ 	.byte	0xff
	.zero		1


	//   ....[143]....
        /*09d4*/ 	.word	0x00008940
        /*09d8*/ 	.word	0x00000000
        /*09dc*/ 	.word	0x00000000
        /*09e0*/ 	.short	0x010a
        /*09e2*/ 	.byte	0xff
	.zero		1


	//   ....[144]....
        /*09e4*/ 	.word	0x000089a0
        /*09e8*/ 	.word	0x00000000
        /*09ec*/ 	.word	0x00000000
        /*09f0*/ 	.short	0x010a
        /*09f2*/ 	.byte	0xff
	.zero		1


	//   ....[145]....
        /*09f4*/ 	.word	0x00008a00
        /*09f8*/ 	.word	0x00000000
        /*09fc*/ 	.word	0x00000000
        /*0a00*/ 	.short	0x010a
        /*0a02*/ 	.byte	0xff
	.zero		1


	//   ....[146]....
        /*0a04*/ 	.word	0x00008a60
        /*0a08*/ 	.word	0x00000000
        /*0a0c*/ 	.word	0x00000000
        /*0a10*/ 	.short	0x010a
        /*0a12*/ 	.byte	0xff
	.zero		1


	//   ....[147]....
        /*0a14*/ 	.word	0x00008ac0
        /*0a18*/ 	.word	0x00000000
        /*0a1c*/ 	.word	0x00000000
        /*0a20*/ 	.short	0x010a
        /*0a22*/ 	.byte	0xff
	.zero		1


	//   ....[148]....
        /*0a24*/ 	.word	0x00008b20
        /*0a28*/ 	.word	0x00000000
        /*0a2c*/ 	.word	0x00000000
        /*0a30*/ 	.short	0x010a
        /*0a32*/ 	.byte	0xff
	.zero		1


	//   ....[149]....
        /*0a34*/ 	.word	0x00008b80
        /*0a38*/ 	.word	0x00000000
        /*0a3c*/ 	.word	0x00000000
        /*0a40*/ 	.short	0x010a
        /*0a42*/ 	.byte	0xff
	.zero		1


	//   ....[150]....
        /*0a44*/ 	.word	0x00008be0
        /*0a48*/ 	.word	0x00000000
        /*0a4c*/ 	.word	0x00000000
        /*0a50*/ 	.short	0x010a
        /*0a52*/ 	.byte	0xff
	.zero		1


	//   ....[151]....
        /*0a54*/ 	.word	0x00008c40
        /*0a58*/ 	.word	0x00000000
        /*0a5c*/ 	.word	0x00000000
        /*0a60*/ 	.short	0x010a
        /*0a62*/ 	.byte	0xff
	.zero		1


	//   ....[152]....
        /*0a64*/ 	.word	0x00008ca0
        /*0a68*/ 	.word	0x00000000
        /*0a6c*/ 	.word	0x00000000
        /*0a70*/ 	.short	0x010a
        /*0a72*/ 	.byte	0xff
	.zero		1


	//   ....[153]....
        /*0a74*/ 	.word	0x00008d00
        /*0a78*/ 	.word	0x00000000
        /*0a7c*/ 	.word	0x00000000
        /*0a80*/ 	.short	0x010a
        /*0a82*/ 	.byte	0xff
	.zero		1


	//   ....[154]....
        /*0a84*/ 	.word	0x00008d60
        /*0a88*/ 	.word	0x00000000
        /*0a8c*/ 	.word	0x00000000
        /*0a90*/ 	.short	0x010a
        /*0a92*/ 	.byte	0xff
	.zero		1


	//   ....[155]....
        /*0a94*/ 	.word	0x00008dc0
        /*0a98*/ 	.word	0x00000000
        /*0a9c*/ 	.word	0x00000000
        /*0aa0*/ 	.short	0x010a
        /*0aa2*/ 	.byte	0xff
	.zero		1


	//   ....[156]....
        /*0aa4*/ 	.word	0x00008e20
        /*0aa8*/ 	.word	0x00000000
        /*0aac*/ 	.word	0x00000000
        /*0ab0*/ 	.short	0x010a
        /*0ab2*/ 	.byte	0xff
	.zero		1


	//   ....[157]....
        /*0ab4*/ 	.word	0x00008e80
        /*0ab8*/ 	.word	0x00000000
        /*0abc*/ 	.word	0x00000000
        /*0ac0*/ 	.short	0x010a
        /*0ac2*/ 	.byte	0xff
	.zero		1


	//   ....[158]....
        /*0ac4*/ 	.word	0x00008ee0
        /*0ac8*/ 	.word	0x00000000
        /*0acc*/ 	.word	0x00000000
        /*0ad0*/ 	.short	0x010a
        /*0ad2*/ 	.byte	0xff
	.zero		1


	//   ....[159]....
        /*0ad4*/ 	.word	0x00008f40
        /*0ad8*/ 	.word	0x00000000
        /*0adc*/ 	.word	0x00000000
        /*0ae0*/ 	.short	0x010a
        /*0ae2*/ 	.byte	0xff
	.zero		1


	//   ....[160]....
        /*0ae4*/ 	.word	0x00008fa0
        /*0ae8*/ 	.word	0x00000000
        /*0aec*/ 	.word	0x00000000
        /*0af0*/ 	.short	0x010a
        /*0af2*/ 	.byte	0xff
	.zero		1


	//   ....[161]....
        /*0af4*/ 	.word	0x00009000
        /*0af8*/ 	.word	0x00000000
        /*0afc*/ 	.word	0x00000000
        /*0b00*/ 	.short	0x010a
        /*0b02*/ 	.byte	0xff
	.zero		1


	//   ....[162]....
        /*0b04*/ 	.word	0x00009060
        /*0b08*/ 	.word	0x00000000
        /*0b0c*/ 	.word	0x00000000
        /*0b10*/ 	.short	0x010a
        /*0b12*/ 	.byte	0xff
	.zero		1


	//   ....[163]....
        /*0b14*/ 	.word	0x000090c0
        /*0b18*/ 	.word	0x00000000
        /*0b1c*/ 	.word	0x00000000
        /*0b20*/ 	.short	0x010a
        /*0b22*/ 	.byte	0xff
	.zero		1


	//   ....[164]....
        /*0b24*/ 	.word	0x00009120
        /*0b28*/ 	.word	0x00000000
        /*0b2c*/ 	.word	0x00000000
        /*0b30*/ 	.short	0x010a
        /*0b32*/ 	.byte	0xff
	.zero		1


	//   ....[165]....
        /*0b34*/ 	.word	0x00009180
        /*0b38*/ 	.word	0x00000000
        /*0b3c*/ 	.word	0x00000000
        /*0b40*/ 	.short	0x010a
        /*0b42*/ 	.byte	0xff
	.zero		1


	//   ....[166]....
        /*0b44*/ 	.word	0x000091e0
        /*0b48*/ 	.word	0x00000004
        /*0b4c*/ 	.word	0x000001e8
        /*0b50*/ 	.short	0x010a
        /*0b52*/ 	.byte	0xff
	.zero		1


	//   ....[167]....
        /*0b54*/ 	.word	0x00009240
        /*0b58*/ 	.word	0x00000004
        /*0b5c*/ 	.word	0x000001e0
        /*0b60*/ 	.short	0x010a
        /*0b62*/ 	.byte	0xff
	.zero		1


	//   ....[168]....
        /*0b64*/ 	.word	0x000092a0
        /*0b68*/ 	.word	0x00000000
        /*0b6c*/ 	.word	0x000001e0
        /*0b70*/ 	.short	0x010a
        /*0b72*/ 	.byte	0xff
	.zero		1


	//   ....[169]....
        /*0b74*/ 	.word	0x00009300
        /*0b78*/ 	.word	0x00000004
        /*0b7c*/ 	.word	0x00000200
        /*0b80*/ 	.short	0x010a
        /*0b82*/ 	.byte	0xff
	.zero		1


	//   ....[170]....
        /*0b84*/ 	.word	0x00009360
        /*0b88*/ 	.word	0x00000000
        /*0b8c*/ 	.word	0x00000000
        /*0b90*/ 	.short	0x010a
        /*0b92*/ 	.byte	0xff
	.zero		1


	//   ....[171]....
        /*0b94*/ 	.word	0x000093c0
        /*0b98*/ 	.word	0x00000000
        /*0b9c*/ 	.word	0x00000000
        /*0ba0*/ 	.short	0x010a
        /*0ba2*/ 	.byte	0xff
	.zero		1


	//   ....[172]....
        /*0ba4*/ 	.word	0x00009420
        /*0ba8*/ 	.word	0x00000000
        /*0bac*/ 	.word	0x00000000
        /*0bb0*/ 	.short	0x010a
        /*0bb2*/ 	.byte	0xff
	.zero		1


	//   ....[173]....
        /*0bb4*/ 	.word	0x00009480
        /*0bb8*/ 	.word	0x00000000
        /*0bbc*/ 	.word	0x000001e0
        /*0bc0*/ 	.short	0x010a
        /*0bc2*/ 	.byte	0xff
	.zero		1


	//   ....[174]....
        /*0bc4*/ 	.word	0x000094e0
        /*0bc8*/ 	.word	0x00000000
        /*0bcc*/ 	.word	0x000001d8
        /*0bd0*/ 	.short	0x010a
        /*0bd2*/ 	.byte	0xff
	.zero		1


	//   ....[175]....
        /*0bd4*/ 	.word	0x00009540
        /*0bd8*/ 	.word	0x00000008
        /*0bdc*/ 	.word	0x000001b8
        /*0be0*/ 	.short	0x010a
        /*0be2*/ 	.byte	0xff
	.zero		1


	//   ....[176]....
        /*0be4*/ 	.word	0x000095a0
        /*0be8*/ 	.word	0x00000000
        /*0bec*/ 	.word	0x000001b8
        /*0bf0*/ 	.short	0x010a
        /*0bf2*/ 	.byte	0xff
	.zero		1


	//   ....[177]....
        /*0bf4*/ 	.word	0x00009600
        /*0bf8*/ 	.word	0x00000000
        /*0bfc*/ 	.word	0x00000000
        /*0c00*/ 	.short	0x010a
        /*0c02*/ 	.byte	0xff
	.zero		1


	//   ....[178]....
        /*0c04*/ 	.word	0x00009650
        /*0c08*/ 	.word	0x00000002
        /*0c0c*/ 	.word	0x00000000
        /*0c10*/ 	.short	0x010a
        /*0c12*/ 	.byte	0xff
	.zero		1


	//   ....[179]....
        /*0c14*/ 	.word	0x000096b0
        /*0c18*/ 	.word	0x00000000
        /*0c1c*/ 	.word	0x000001e0
        /*0c20*/ 	.short	0x010a
        /*0c22*/ 	.byte	0xff
	.zero		1


	//   ....[180]....
        /*0c24*/ 	.word	0x00009700
        /*0c28*/ 	.word	0x00000000
        /*0c2c*/ 	.word	0x000001a0
        /*0c30*/ 	.short	0x010a
        /*0c32*/ 	.byte	0xff
	.zero		1


	//   ....[181]....
        /*0c34*/ 	.word	0x00009750
        /*0c38*/ 	.word	0x0000001b
        /*0c3c*/ 	.word	0x000001f0
        /*0c40*/ 	.short	0x010a
        /*0c42*/ 	.byte	0xff
	.zero		1


	//   ....[182]....
        /*0c44*/ 	.word	0x000097a0
        /*0c48*/ 	.word	0x00000003
        /*0c4c*/ 	.word	0x000001a0
        /*0c50*/ 	.short	0x010a
        /*0c52*/ 	.byte	0xff
	.zero		1


	//----- nvinfo : EIATTR_NUM_MBARRIERS
	.align		4
.L_47:
        /*0c54*/ 	.byte	0x03, 0x38
        /*0c56*/ 	.short	0x0042


	//----- nvinfo : EIATTR_EXIT_INSTR_OFFSETS
	.align		4
        /*0c58*/ 	.byte	0x04, 0x1c
        /*0c5a*/ 	.short	(.L_49 - .L_48)


	//   ....[0]....
.L_48:
        /*0c5c*/ 	.word	0x00003c00


	//   ....[1]....
        /*0c60*/ 	.word	0x00003eb0


	//   ....[2]....
        /*0c64*/ 	.word	0x00003f10


	//   ....[3]....
        /*0c68*/ 	.word	0x00004c60


	//   ....[4]....
        /*0c6c*/ 	.word	0x00005e40


	//   ....[5]....
        /*0c70*/ 	.word	0x00005e80


	//   ....[6]....
        /*0c74*/ 	.word	0x00008610


	//   ....[7]....
        /*0c78*/ 	.word	0x00008690


	//   ....[8]....
        /*0c7c*/ 	.word	0x000086c0


	//   ....[9]....
        /*0c80*/ 	.word	0x00008740


	//----- nvinfo : EIATTR_MAX_THREADS
	.align		4
.L_49:
        /*0c84*/ 	.byte	0x04, 0x05
        /*0c86*/ 	.short	(.L_51 - .L_50)
.L_50:
        /*0c88*/ 	.word	0x00000100
        /*0c8c*/ 	.word	0x00000001
        /*0c90*/ 	.word	0x00000001


	//----- nvinfo : EIATTR_CRS_STACK_SIZE
	.align		4
.L_51:
        /*0c94*/ 	.byte	0x04, 0x1e
        /*0c96*/ 	.short	(.L_53 - .L_52)
.L_52:
        /*0c98*/ 	.word	0x00000000


	//----- nvinfo : EIATTR_CBANK_PARAM_SIZE
	.align		4
.L_53:
        /*0c9c*/ 	.byte	0x03, 0x19
        /*0c9e*/ 	.short	0x0900


	//----- nvinfo : EIATTR_PARAM_CBANK
	.align		4
        /*0ca0*/ 	.byte	0x04, 0x0a
        /*0ca2*/ 	.short	(.L_55 - .L_54)
	.align		4
.L_54:
        /*0ca4*/ 	.word	index@(.nv.constant0._ZN7cutlass13device_kernelINS_4conv6kernel13ConvUniversalINS1_16ConvProblemShapeILNS1_8OperatorE0ELi3EEENS1_10collective14CollectiveConvINS1_47MainloopSm100TmaUmmaWarpSpecializedImplicitGemmILS5_0ELi26ELi3ELi1ELi2EN4cute5tupleIJNSA_1CILi1EEESD_SD_EEEEENSB_IJNSC_ILi64EEESG_NSB_IJNSC_ILi32EEEEEEEEENS_6half_tESK_NSA_8TiledMMAINSA_8MMA_AtomIJNSA_20SM100_MMA_F16BF16_SSISK_SK_fLi64ELi64ELNSA_4UMMA5MajorE0ELSP_0ELNSO_7ScaleInE0ELSQ_0EEEEEENSA_6LayoutISE_NSB_IJNSC_ILi0EEESU_SU_EEEEENSB_IJNSA_10UnderscoreESX_SX_EEEEENS7_6detail27Sm100ImplicitGemmTileTraitsINSA_20SM90_TMA_LOAD_IM2COLENSA_14ComposedLayoutINSA_7SwizzleILi2ELi4ELi3EEENSA_18smem_ptr_flag_bitsILi16EEENST_INSB_IJNSC_ILi8EEESH_EEENSB_IJSH_SD_EEEEEEEvEENS11_INSA_13SM90_TMA_LOADES1C_vEEEENS_8epilogue10collective18CollectiveEpilogueINS1H_23Sm100TmaWarpSpecializedILi3ELi2ELi16ELb1ELb0EEEJSJ_NSB_IJNST_ISG_SD_EENST_ISH_SD_EEEEESK_NSB_IJNSB_IJllllEEESD_SU_EEESK_S1Q_NS1H_6fusion15FusionCallbacksIS1L_NS1R_17LinearCombinationISK_fSK_fLNS_15FloatRoundStyleE2EEESJ_S1O_JEEENSA_5SM1004TMEM4LOAD26SM100_TMEM_LOAD_16dp256b4xES12_S1C_NSA_17SM75_U32x4_LDSM_NENSA_21SM90_TMA_STORE_IM2COLES1C_NSA_17SM90_U32x4_STSM_NENSA_39AutoVectorizingCopyWithAssumedAlignmentILi128EEEEEEvvEEEEvNT_6ParamsE)
        /*0ca8*/ 	.short	0x0380
        /*0caa*/ 	.short	0x0900


	//----- nvinfo : EIATTR_SW_WAR
	.align		4
.L_55:
        /*0cac*/ 	.byte	0x04, 0x36
        /*0cae*/ 	.short	(.L_57 - .L_56)
.L_56:
        /*0cb0*/ 	.word	0x00000008
.L_57:


//--------------------- .nv.callgraph             --------------------------
	.section	.nv.callgraph,"",@"SHT_CUDA_CALLGRAPH"
	.align	4
	.sectionentsize	8
	.align		4
        /*0000*/ 	.word	0x00000000
	.align		4
        /*0004*/ 	.word	0xffffffff
	.align		4
        /*0008*/ 	.word	index@(_ZN7cutlass13device_kernelINS_4conv6kernel13ConvUniversalINS1_16ConvProblemShapeILNS1_8OperatorE0ELi3EEENS1_10collective14CollectiveConvINS1_47MainloopSm100TmaUmmaWarpSpecializedImplicitGemmILS5_0ELi26ELi3ELi1ELi2EN4cute5tupleIJNSA_1CILi1EEESD_SD_EEEEENSB_IJNSC_ILi64EEESG_NSB_IJNSC_ILi32EEEEEEEEENS_6half_tESK_NSA_8TiledMMAINSA_8MMA_AtomIJNSA_20SM100_MMA_F16BF16_SSISK_SK_fLi64ELi64ELNSA_4UMMA5MajorE0ELSP_0ELNSO_7ScaleInE0ELSQ_0EEEEEENSA_6LayoutISE_NSB_IJNSC_ILi0EEESU_SU_EEEEENSB_IJNSA_10UnderscoreESX_SX_EEEEENS7_6detail27Sm100ImplicitGemmTileTraitsINSA_20SM90_TMA_LOAD_IM2COLENSA_14ComposedLayoutINSA_7SwizzleILi2ELi4ELi3EEENSA_18smem_ptr_flag_bitsILi16EEENST_INSB_IJNSC_ILi8EEESH_EEENSB_IJSH_SD_EEEEEEEvEENS11_INSA_13SM90_TMA_LOADES1C_vEEEENS_8epilogue10collective18CollectiveEpilogueINS1H_23Sm100TmaWarpSpecializedILi3ELi2ELi16ELb1ELb0EEEJSJ_NSB_IJNST_ISG_SD_EENST_ISH_SD_EEEEESK_NSB_IJNSB_IJllllEEESD_SU_EEESK_S1Q_NS1H_6fusion15FusionCallbacksIS1L_NS1R_17LinearCombinationISK_fSK_fLNS_15FloatRoundStyleE2EEESJ_S1O_JEEENSA_5SM1004TMEM4LOAD26SM100_TMEM_LOAD_16dp256b4xES12_S1C_NSA_17SM75_U32x4_LDSM_NENSA_21SM90_TMA_STORE_IM2COLES1C_NSA_17SM90_U32x4_STSM_NENSA_39AutoVectorizingCopyWithAssumedAlignmentILi128EEEEEEvvEEEEvNT_6ParamsE)
	.align		4
        /*000c*/ 	.word	index@(__assertfail)
	.align		4
        /*0010*/ 	.word	0x00000000
	.align		4
        /*0014*/ 	.word	0xfffffffe
	.align		4
        /*0018*/ 	.word	0x00000000
	.align		4
        /*001c*/ 	.word	0xfffffffd
	.align		4
        /*0020*/ 	.word	0x00000000
	.align		4
        /*0024*/ 	.word	0xfffffffc


//--------------------- .nv.constant4             --------------------------
	.section	.nv.constant4,"a",@progbits
	.align	8
	.align		8
.nv.constant4:
        /*0000*/ 	.dword	__assertfail
	.align		8
        /*0008*/ 	.dword	__unnamed_1
	.align		8
        /*0010*/ 	.dword	__unnamed_2
	.align		8
        /*0018*/ 	.dword	_ZN39_INTERNAL_4bf53c5f_4_k_cu_c41eacd6_25504cuda3std3__45__cpo5beginE
	.align		8
        /*0020*/ 	.dword	_ZN39_INTERNAL_4bf53c5f_4_k_cu_c41eacd6_25504cuda3std3__45__cpo3endE
	.align		8
        /*0028*/ 	.dword	_ZN39_INTERNAL_4bf53c5f_4_k_cu_c41eacd6_25504cuda3std3__45__cpo6cbeginE
	.align		8
        /*0030*/ 	.dword	_ZN39_INTERNAL_4bf53c5f_4_k_cu_c41eacd6_25504cuda3std3__45__cpo4cendE
	.align		8
        /*0038*/ 	.dword	_ZN39_INTERNAL_4bf53c5f_4_k_cu_c41eacd6_25504cuda3std3__441_GLOBAL__N__4bf53c5f_4_k_cu_c41eacd6_25506ignoreE
	.align		8
        /*0040*/ 	.dword	_ZN39_INTERNAL_4bf53c5f_4_k_cu_c41eacd6_25504cuda3std3__419piecewise_constructE
	.align		8
        /*0048*/ 	.dword	_ZN39_INTERNAL_4bf53c5f_4_k_cu_c41eacd6_25504cuda3std3__48in_placeE
	.align		8
        /*0050*/ 	.dword	_ZN39_INTERNAL_4bf53c5f_4_k_cu_c41eacd6_25504cuda3std6ranges3__45__cpo4swapE
	.align		8
        /*0058*/ 	.dword	_ZN39_INTERNAL_4bf53c5f_4_k_cu_c41eacd6_25504cuda3std6ranges3__45__cpo9iter_moveE
	.align		8
        /*0060*/ 	.dword	_ZN39_INTERNAL_4bf53c5f_4_k_cu_c41eacd6_25504cute7productE
	.align		8
        /*0068*/ 	.dword	_ZN39_INTERNAL_4bf53c5f_4_k_cu_c41eacd6_25504cute1_E
	.align		8
        /*0070*/ 	.dword	$str$27
	.align		8
        /*0078*/ 	.dword	$str$28
	.align		8
        /*0080*/ 	.dword	$str$29
	.align		8
        /*0088*/ 	.dword	$str$30


//--------------------- .text._ZN7cutlass13device_kernelINS_4conv6kernel13ConvUniversalINS1_16ConvProblemShapeILNS1_8OperatorE0ELi3EEENS1_10collective14CollectiveConvINS1_47MainloopSm100TmaUmmaWarpSpecializedImplicitGemmILS5_0ELi26ELi3ELi1ELi2EN4cute5tupleIJNSA_1CILi1EEESD_SD_EEEEENSB_IJNSC_ILi64EEESG_NSB_IJNSC_ILi32EEEEEEEEENS_6half_tESK_NSA_8TiledMMAINSA_8MMA_AtomIJNSA_20SM100_MMA_F16BF16_SSISK_SK_fLi64ELi64ELNSA_4UMMA5MajorE0ELSP_0ELNSO_7ScaleInE0ELSQ_0EEEEEENSA_6LayoutISE_NSB_IJNSC_ILi0EEESU_SU_EEEEENSB_IJNSA_10UnderscoreESX_SX_EEEEENS7_6detail27Sm100ImplicitGemmTileTraitsINSA_20SM90_TMA_LOAD_IM2COLENSA_14ComposedLayoutINSA_7SwizzleILi2ELi4ELi3EEENSA_18smem_ptr_flag_bitsILi16EEENST_INSB_IJNSC_ILi8EEESH_EEENSB_IJSH_SD_EEEEEEEvEENS11_INSA_13SM90_TMA_LOADES1C_vEEEENS_8epilogue10collective18CollectiveEpilogueINS1H_23Sm100TmaWarpSpecializedILi3ELi2ELi16ELb1ELb0EEEJSJ_NSB_IJNST_ISG_SD_EENST_ISH_SD_EEEEESK_NSB_IJNSB_IJllllEEESD_SU_EEESK_S1Q_NS1H_6fusion15FusionCallbacksIS1L_NS1R_17LinearCombinationISK_fSK_fLNS_15FloatRoundStyleE2EEESJ_S1O_JEEENSA_5SM1004TMEM4LOAD26SM100_TMEM_LOAD_16dp256b4xES12_S1C_NSA_17SM75_U32x4_LDSM_NENSA_21SM90_TMA_STORE_IM2COLES1C_NSA_17SM90_U32x4_STSM_NENSA_39AutoVectorizingCopyWithAssumedAlignmentILi128EEEEEEvvEEEEvNT_6ParamsE --------------------------
	.section	.text._ZN7cutlass13device_kernelINS_4conv6kernel13ConvUniversalINS1_16ConvProblemShapeILNS1_8OperatorE0ELi3EEENS1_10collective14CollectiveConvINS1_47MainloopSm100TmaUmmaWarpSpecializedImplicitGemmILS5_0ELi26ELi3ELi1ELi2EN4cute5tupleIJNSA_1CILi1EEESD_SD_EEEEENSB_IJNSC_ILi64EEESG_NSB_IJNSC_ILi32EEEEEEEEENS_6half_tESK_NSA_8TiledMMAINSA_8MMA_AtomIJNSA_20SM100_MMA_F16BF16_SSISK_SK_fLi64ELi64ELNSA_4UMMA5MajorE0ELSP_0ELNSO_7ScaleInE0ELSQ_0EEEEEENSA_6LayoutISE_NSB_IJNSC_ILi0EEESU_SU_EEEEENSB_IJNSA_10UnderscoreESX_SX_EEEEENS7_6detail27Sm100ImplicitGemmTileTraitsINSA_20SM90_TMA_LOAD_IM2COLENSA_14ComposedLayoutINSA_7SwizzleILi2ELi4ELi3EEENSA_18smem_ptr_flag_bitsILi16EEENST_INSB_IJNSC_ILi8EEESH_EEENSB_IJSH_SD_EEEEEEEvEENS11_INSA_13SM90_TMA_LOADES1C_vEEEENS_8epilogue10collective18CollectiveEpilogueINS1H_23Sm100TmaWarpSpecializedILi3ELi2ELi16ELb1ELb0EEEJSJ_NSB_IJNST_ISG_SD_EENST_ISH_SD_EEEEESK_NSB_IJNSB_IJllllEEESD_SU_EEESK_S1Q_NS1H_6fusion15FusionCallbacksIS1L_NS1R_17LinearCombinationISK_fSK_fLNS_15FloatRoundStyleE2EEESJ_S1O_JEEENSA_5SM1004TMEM4LOAD26SM100_TMEM_LOAD_16dp256b4xES12_S1C_NSA_17SM75_U32x4_LDSM_NENSA_21SM90_TMA_STORE_IM2COLES1C_NSA_17SM90_U32x4_STSM_NENSA_39AutoVectorizingCopyWithAssumedAlignmentILi128EEEEEEvvEEEEvNT_6ParamsE,"ax",@progbits
	.align	128
.text._ZN7cutlass13device_kernelINS_4conv6kernel13ConvUniversalINS1_16ConvProblemShapeILNS1_8OperatorE0ELi3EEENS1_10collective14CollectiveConvINS1_47MainloopSm100TmaUmmaWarpSpecializedImplicitGemmILS5_0ELi26ELi3ELi1ELi2EN4cute5tupleIJNSA_1CILi1EEESD_SD_EEEEENSB_IJNSC_ILi64EEESG_NSB_IJNSC_ILi32EEEEEEEEENS_6half_tESK_NSA_8TiledMMAINSA_8MMA_AtomIJNSA_20SM100_MMA_F16BF16_SSISK_SK_fLi64ELi64ELNSA_4UMMA5MajorE0ELSP_0ELNSO_7ScaleInE0ELSQ_0EEEEEENSA_6LayoutISE_NSB_IJNSC_ILi0EEESU_SU_EEEEENSB_IJNSA_10UnderscoreESX_SX_EEEEENS7_6detail27Sm100ImplicitGemmTileTraitsINSA_20SM90_TMA_LOAD_IM2COLENSA_14ComposedLayoutINSA_7SwizzleILi2ELi4ELi3EEENSA_18smem_ptr_flag_bitsILi16EEENST_INSB_IJNSC_ILi8EEESH_EEENSB_IJSH_SD_EEEEEEEvEENS11_INSA_13SM90_TMA_LOADES1C_vEEEENS_8epilogue10collective18CollectiveEpilogueINS1H_23Sm100TmaWarpSpecializedILi3ELi2ELi16ELb1ELb0EEEJSJ_NSB_IJNST_ISG_SD_EENST_ISH_SD_EEEEESK_NSB_IJNSB_IJllllEEESD_SU_EEESK_S1Q_NS1H_6fusion15FusionCallbacksIS1L_NS1R_17LinearCombinationISK_fSK_fLNS_15FloatRoundStyleE2EEESJ_S1O_JEEENSA_5SM1004TMEM4LOAD26SM100_TMEM_LOAD_16dp256b4xES12_S1C_NSA_17SM75_U32x4_LDSM_NENSA_21SM90_TMA_STORE_IM2COLES1C_NSA_17SM90_U32x4_STSM_NENSA_39AutoVectorizingCopyWithAssumedAlignmentILi128EEEEEEvvEEEEvNT_6ParamsE:
        .type           _ZN7cutlass13device_kernelINS_4conv6kernel13ConvUniversalINS1_16ConvProblemShapeILNS1_8OperatorE0ELi3EEENS1_10collective14CollectiveConvINS1_47MainloopSm100TmaUmmaWarpSpecializedImplicitGemmILS5_0ELi26ELi3ELi1ELi2EN4cute5tupleIJNSA_1CILi1EEESD_SD_EEEEENSB_IJNSC_ILi64EEESG_NSB_IJNSC_ILi32EEEEEEEEENS_6half_tESK_NSA_8TiledMMAINSA_8MMA_AtomIJNSA_20SM100_MMA_F16BF16_SSISK_SK_fLi64ELi64ELNSA_4UMMA5MajorE0ELSP_0ELNSO_7ScaleInE0ELSQ_0EEEEEENSA_6LayoutISE_NSB_IJNSC_ILi0EEESU_SU_EEEEENSB_IJNSA_10UnderscoreESX_SX_EEEEENS7_6detail27Sm100ImplicitGemmTileTraitsINSA_20SM90_TMA_LOAD_IM2COLENSA_14ComposedLayoutINSA_7SwizzleILi2ELi4ELi3EEENSA_18smem_ptr_flag_bitsILi16EEENST_INSB_IJNSC_ILi8EEESH_EEENSB_IJSH_SD_EEEEEEEvEENS11_INSA_13SM90_TMA_LOADES1C_vEEEENS_8epilogue10collective18CollectiveEpilogueINS1H_23Sm100TmaWarpSpecializedILi3ELi2ELi16ELb1ELb0EEEJSJ_NSB_IJNST_ISG_SD_EENST_ISH_SD_EEEEESK_NSB_IJNSB_IJllllEEESD_SU_EEESK_S1Q_NS1H_6fusion15FusionCallbacksIS1L_NS1R_17LinearCombinationISK_fSK_fLNS_15FloatRoundStyleE2EEESJ_S1O_JEEENSA_5SM1004TMEM4LOAD26SM100_TMEM_LOAD_16dp256b4xES12_S1C_NSA_17SM75_U32x4_LDSM_NENSA_21SM90_TMA_STORE_IM2COLES1C_NSA_17SM90_U32x4_STSM_NENSA_39AutoVectorizingCopyWithAssumedAlignmentILi128EEEEEEvvEEEEvNT_6ParamsE,@function
        .size           _ZN7cutlass13device_kernelINS_4conv6kernel13ConvUniversalINS1_16ConvProblemShapeILNS1_8OperatorE0ELi3EEENS1_10collective14CollectiveConvINS1_47MainloopSm100TmaUmmaWarpSpecializedImplicitGemmILS5_0ELi26ELi3ELi1ELi2EN4cute5tupleIJNSA_1CILi1EEESD_SD_EEEEENSB_IJNSC_ILi64EEESG_NSB_IJNSC_ILi32EEEEEEEEENS_6half_tESK_NSA_8TiledMMAINSA_8MMA_AtomIJNSA_20SM100_MMA_F16BF16_SSISK_SK_fLi64ELi64ELNSA_4UMMA5MajorE0ELSP_0ELNSO_7ScaleInE0ELSQ_0EEEEEENSA_6LayoutISE_NSB_IJNSC_ILi0EEESU_SU_EEEEENSB_IJNSA_10UnderscoreESX_SX_EEEEENS7_6detail27Sm100ImplicitGemmTileTraitsINSA_20SM90_TMA_LOAD_IM2COLENSA_14ComposedLayoutINSA_7SwizzleILi2ELi4ELi3EEENSA_18smem_ptr_flag_bitsILi16EEENST_INSB_IJNSC_ILi8EEESH_EEENSB_IJSH_SD_EEEEEEEvEENS11_INSA_13SM90_TMA_LOADES1C_vEEEENS_8epilogue10collective18CollectiveEpilogueINS1H_23Sm100TmaWarpSpecializedILi3ELi2ELi16ELb1ELb0EEEJSJ_NSB_IJNST_ISG_SD_EENST_ISH_SD_EEEEESK_NSB_IJNSB_IJllllEEESD_SU_EEESK_S1Q_NS1H_6fusion15FusionCallbacksIS1L_NS1R_17LinearCombinationISK_fSK_fLNS_15FloatRoundStyleE2EEESJ_S1O_JEEENSA_5SM1004TMEM4LOAD26SM100_TMEM_LOAD_16dp256b4xES12_S1C_NSA_17SM75_U32x4_LDSM_NENSA_21SM90_TMA_STORE_IM2COLES1C_NSA_17SM90_U32x4_STSM_NENSA_39AutoVectorizingCopyWithAssumedAlignmentILi128EEEEEEvvEEEEvNT_6ParamsE,(.L_x_210 - _ZN7cutlass13device_kernelINS_4conv6kernel13ConvUniversalINS1_16ConvProblemShapeILNS1_8OperatorE0ELi3EEENS1_10collective14CollectiveConvINS1_47MainloopSm100TmaUmmaWarpSpecializedImplicitGemmILS5_0ELi26ELi3ELi1ELi2EN4cute5tupleIJNSA_1CILi1EEESD_SD_EEEEENSB_IJNSC_ILi64EEESG_NSB_IJNSC_ILi32EEEEEEEEENS_6half_tESK_NSA_8TiledMMAINSA_8MMA_AtomIJNSA_20SM100_MMA_F16BF16_SSISK_SK_fLi64ELi64ELNSA_4UMMA5MajorE0ELSP_0ELNSO_7ScaleInE0ELSQ_0EEEEEENSA_6LayoutISE_NSB_IJNSC_ILi0EEESU_SU_EEEEENSB_IJNSA_10UnderscoreESX_SX_EEEEENS7_6detail27Sm100ImplicitGemmTileTraitsINSA_20SM90_TMA_LOAD_IM2COLENSA_14ComposedLayoutINSA_7SwizzleILi2ELi4ELi3EEENSA_18smem_ptr_flag_bitsILi16EEENST_INSB_IJNSC_ILi8EEESH_EEENSB_IJSH_SD_EEEEEEEvEENS11_INSA_13SM90_TMA_LOADES1C_vEEEENS_8epilogue10collective18CollectiveEpilogueINS1H_23Sm100TmaWarpSpecializedILi3ELi2ELi16ELb1ELb0EEEJSJ_NSB_IJNST_ISG_SD_EENST_ISH_SD_EEEEESK_NSB_IJNSB_IJllllEEESD_SU_EEESK_S1Q_NS1H_6fusion15FusionCallbacksIS1L_NS1R_17LinearCombinationISK_fSK_fLNS_15FloatRoundStyleE2EEESJ_S1O_JEEENSA_5SM1004TMEM4LOAD26SM100_TMEM_LOAD_16dp256b4xES12_S1C_NSA_17SM75_U32x4_LDSM_NENSA_21SM90_TMA_STORE_IM2COLES1C_NSA_17SM90_U32x4_STSM_NENSA_39AutoVectorizingCopyWithAssumedAlignmentILi128EEEEEEvvEEEEvNT_6ParamsE)
        .other          _ZN7cutlass13device_kernelINS_4conv6kernel13ConvUniversalINS1_16ConvProblemShapeILNS1_8OperatorE0ELi3EEENS1_10collective14CollectiveConvINS1_47MainloopSm100TmaUmmaWarpSpecializedImplicitGemmILS5_0ELi26ELi3ELi1ELi2EN4cute5tupleIJNSA_1CILi1EEESD_SD_EEEEENSB_IJNSC_ILi64EEESG_NSB_IJNSC_ILi32EEEEEEEEENS_6half_tESK_NSA_8TiledMMAINSA_8MMA_AtomIJNSA_20SM100_MMA_F16BF16_SSISK_SK_fLi64ELi64ELNSA_4UMMA5MajorE0ELSP_0ELNSO_7ScaleInE0ELSQ_0EEEEEENSA_6LayoutISE_NSB_IJNSC_ILi0EEESU_SU_EEEEENSB_IJNSA_10UnderscoreESX_SX_EEEEENS7_6detail27Sm100ImplicitGemmTileTraitsINSA_20SM90_TMA_LOAD_IM2COLENSA_14ComposedLayoutINSA_7SwizzleILi2ELi4ELi3EEENSA_18smem_ptr_flag_bitsILi16EEENST_INSB_IJNSC_ILi8EEESH_EEENSB_IJSH_SD_EEEEEEEvEENS11_INSA_13SM90_TMA_LOADES1C_vEEEENS_8epilogue10collective18CollectiveEpilogueINS1H_23Sm100TmaWarpSpecializedILi3ELi2ELi16ELb1ELb0EEEJSJ_NSB_IJNST_ISG_SD_EENST_ISH_SD_EEEEESK_NSB_IJNSB_IJllllEEESD_SU_EEESK_S1Q_NS1H_6fusion15FusionCallbacksIS1L_NS1R_17LinearCombinationISK_fSK_fLNS_15FloatRoundStyleE2EEESJ_S1O_JEEENSA_5SM1004TMEM4LOAD26SM100_TMEM_LOAD_16dp256b4xES12_S1C_NSA_17SM75_U32x4_LDSM_NENSA_21SM90_TMA_STORE_IM2COLES1C_NSA_17SM90_U32x4_STSM_NENSA_39AutoVectorizingCopyWithAssumedAlignmentILi128EEEEEEvvEEEEvNT_6ParamsE,@"STO_CUDA_ENTRY STV_DEFAULT"
_ZN7cutlass13device_kernelINS_4conv6kernel13ConvUniversalINS1_16ConvProblemShapeILNS1_8OperatorE0ELi3EEENS1_10collective14CollectiveConvINS1_47MainloopSm100TmaUmmaWarpSpecializedImplicitGemmILS5_0ELi26ELi3ELi1ELi2EN4cute5tupleIJNSA_1CILi1EEESD_SD_EEEEENSB_IJNSC_ILi64EEESG_NSB_IJNSC_ILi32EEEEEEEEENS_6half_tESK_NSA_8TiledMMAINSA_8MMA_AtomIJNSA_20SM100_MMA_F16BF16_SSISK_SK_fLi64ELi64ELNSA_4UMMA5MajorE0ELSP_0ELNSO_7ScaleInE0ELSQ_0EEEEEENSA_6LayoutISE_NSB_IJNSC_ILi0EEESU_SU_EEEEENSB_IJNSA_10UnderscoreESX_SX_EEEEENS7_6detail27Sm100ImplicitGemmTileTraitsINSA_20SM90_TMA_LOAD_IM2COLENSA_14ComposedLayoutINSA_7SwizzleILi2ELi4ELi3EEENSA_18smem_ptr_flag_bitsILi16EEENST_INSB_IJNSC_ILi8EEESH_EEENSB_IJSH_SD_EEEEEEEvEENS11_INSA_13SM90_TMA_LOADES1C_vEEEENS_8epilogue10collective18CollectiveEpilogueINS1H_23Sm100TmaWarpSpecializedILi3ELi2ELi16ELb1ELb0EEEJSJ_NSB_IJNST_ISG_SD_EENST_ISH_SD_EEEEESK_NSB_IJNSB_IJllllEEESD_SU_EEESK_S1Q_NS1H_6fusion15FusionCallbacksIS1L_NS1R_17LinearCombinationISK_fSK_fLNS_15FloatRoundStyleE2EEESJ_S1O_JEEENSA_5SM1004TMEM4LOAD26SM100_TMEM_LOAD_16dp256b4xES12_S1C_NSA_17SM75_U32x4_LDSM_NENSA_21SM90_TMA_STORE_IM2COLES1C_NSA_17SM90_U32x4_STSM_NENSA_39AutoVectorizingCopyWithAssumedAlignmentILi128EEEEEEvvEEEEvNT_6ParamsE:
[----:B------:R-:W1:Y:S01]  /*0000*/  LDC R1, c[0x0][0x37c] ;  /* 0x0000df00ff017b82 */ /* 0x000e620000000800 */
[----:B------:R-:W2:Y:S07]  /*0010*/  S2R R50, SR_TID.X ;  /* 0x0000000000327919 */ /* 0x000eae0000002100 */
[----:B------:R-:W3:Y:S01]  /*0020*/  LDC.64 R2, c[0x0][0x990] ;  /* 0x00026400ff027b82 */ /* 0x000ee20000000a00 */
[----:B------:R-:W-:Y:S01]  /*0030*/  ELECT P2, URZ, PT ;  /* 0x0000000000ff782f */ /* 0x000fe20003840000 */
[----:B-1----:R-:W-:Y:S01]  /*0040*/  VIADD R1, R1, 0xfffffff8 ;  /* 0xfffffff801017836 */ /* 0x002fe20000000000 */
[----:B------:R-:W-:-:S02]  /*0050*/  PRMT R51, RZ, 0x7610, R51 ;  /* 0x00007610ff337816 */ /* 0x000fc40000000033 */
[----:B---3--:R-:W-:-:S04]  /*0060*/  ISETP.NE.U32.AND P0, PT, R2, RZ, PT ;  /* 0x000000ff0200720c */ /* 0x008fc80003f05070 */
[----:B------:R-:W-:Y:S02]  /*0070*/  ISETP.NE.AND.EX P0, PT, R3, RZ, PT, P0 ;  /* 0x000000ff0300720c */ /* 0x000fe40003f05300 */
[----:B--2---:R-:W-:-:S05]  /*0080*/  SHF.R.U32.HI R52, RZ, 0x5, R50 ;  /* 0x00000005ff347819 */ /* 0x004fca0000011632 */
[----:B------:R-:W1:Y:S02]  /*0090*/  SHFL.IDX PT, R0, R52, RZ, 0x1f ;  /* 0x00001fff34007589 */ /* 0x000e6400000e0000 */
[----:B-1----:R-:W-:-:S04]  /*00a0*/  R2UR UR15, R0 ;  /* 0x00000000000f72ca */ /* 0x002fc800000e0000 */
[----:B------:R-:W-:Y:S05]  /*00b0*/  @P0 BRA `(.L_x_0) ;  /* 0x0000000000300947 */ /* 0x000fea0003800000 */
[----:B------:R-:W1:Y:S02]  /*00c0*/  LDCU.64 UR4, c[0x0][0x988] ;  /* 0x00013100ff0477ac */ /* 0x000e640008000a00 */
[----:B-1----:R-:W-:-:S04]  /*00d0*/  UISETP.NE.U32.AND UP0, UPT, UR4, URZ, UPT ;  /* 0x000000ff0400728c */ /* 0x002fc8000bf05070 */
[----:B------:R-:W-:-:S09]  /*00e0*/  UISETP.NE.AND.EX UP0, UPT, UR5, URZ, UPT, UP0 ;  /* 0x000000ff0500728c */ /* 0x000fd2000bf05300 */
[----:B------:R-:W-:Y:S05]  /*00f0*/  BRA.U !UP0, `(.L_x_1) ;  /* 0x0000000108147547 */ /* 0x000fea000b800000 */
[----:B------:R-:W1:Y:S01]  /*0100*/  LDC.64 R26, c[0x0][0x988] ;  /* 0x00026200ff1a7b82 */ /* 0x000e620000000a00 */
[----:B------:R-:W1:Y:S02]  /*0110*/  LDCU.64 UR4, c[0x0][0x358] ;  /* 0x00006b00ff0477ac */ /* 0x000e640008000a00 */
[----:B-1----:R1:W5:Y:S01]  /*0120*/  LDG.E R26, desc[UR4][R26.64] ;  /* 0x000000041a1a7981 */ /* 0x002362000c1e1900 */
[----:B------:R-:W-:Y:S01]  /*0130*/  HFMA2 R51, -RZ, RZ, 0, 5.9604644775390625e-08 ;  /* 0x00000001ff337431 */ /* 0x000fe200000001ff */
[----:B------:R-:W-:Y:S05]  /*0140*/  BRA `(.L_x_0) ;  /* 0x00000000000c7947 */ /* 0x000fea0003800000 */
.L_x_1:
[----:B------:R-:W1:Y:S01]  /*0150*/  LDCU UR4, c[0x0][0x980] ;  /* 0x00013000ff0477ac */ /* 0x000e620008000800 */
[----:B------:R-:W-:Y:S01]  /*0160*/  HFMA2 R51, -RZ, RZ, 0, 5.9604644775390625e-08 ;  /* 0x00000001ff337431 */ /* 0x000fe200000001ff */
[----:B-1----:R-:W-:-:S07]  /*0170*/  MOV R26, UR4 ;  /* 0x00000004001a7c02 */ /* 0x002fce0008000f00 */
.L_x_0:
[----:B------:R-:W2:Y:S02]  /*0180*/  LDCU.64 UR4, c[0x0][0x9b0] ;  /* 0x00013600ff0477ac */ /* 0x000ea40008000a00 */
[----:B--2---:R-:W-:-:S04]  /*0190*/  UISETP.NE.U32.AND UP0, UPT, UR4, URZ, UPT ;  /* 0x000000ff0400728c */ /* 0x004fc8000bf05070 */
[----:B------:R-:W-:-:S09]  /*01a0*/  UISETP.NE.AND.EX UP0, UPT, UR5, URZ, UPT, UP0 ;  /* 0x000000ff0500728c */ /* 0x000fd2000bf05300 */
[----:B------:R-:W-:Y:S05]  /*01b0*/  BRA.U UP0, `(.L_x_2) ;  /* 0x0000000100287547 */ /* 0x000fea000b800000 */
[----:B------:R-:W2:Y:S02]  /*01c0*/  LDCU.64 UR4, c[0x0][0x9a8] ;  /* 0x00013500ff0477ac */ /* 0x000ea40008000a00 */
[----:B--2---:R-:W-:-:S04]  /*01d0*/  UISETP.NE.U32.AND UP0, UPT, UR4, URZ, UPT ;  /* 0x000000ff0400728c */ /* 0x004fc8000bf05070 */
[----:B------:R-:W-:-:S09]  /*01e0*/  UISETP.NE.AND.EX UP0, UPT, UR5, URZ, UPT, UP0 ;  /* 0x000000ff0500728c */ /* 0x000fd2000bf05300 */
[----:B------:R-:W-:Y:S05]  /*01f0*/  BRA.U !UP0, `(.L_x_3) ;  /* 0x0000000108107547 */ /* 0x000fea000b800000 */
[----:B------:R-:W2:Y:S01]  /*0200*/  LDC.64 R24, c[0x0][0x9a8] ;  /* 0x00026a00ff187b82 */ /* 0x000ea20000000a00 */
[----:B------:R-:W2:Y:S02]  /*0210*/  LDCU.64 UR4, c[0x0][0x358] ;  /* 0x00006b00ff0477ac */ /* 0x000ea40008000a00 */
[----:B--2---:R2:W5:Y:S01]  /*0220*/  LDG.E R24, desc[UR4][R24.64] ;  /* 0x0000000418187981 */ /* 0x004562000c1e1900 */
[----:B------:R-:W-:Y:S05]  /*0230*/  BRA `(.L_x_2) ;  /* 0x0000000000087947 */ /* 0x000fea0003800000 */
.L_x_3:
[----:B------:R-:W2:Y:S02]  /*0240*/  LDCU UR4, c[0x0][0x9a0] ;  /* 0x00013400ff0477ac */ /* 0x000ea40008000800 */
[----:B--2---:R-:W-:Y:S02]  /*0250*/  MOV R24, UR4 ;  /* 0x0000000400187c02 */ /* 0x004fe40008000f00 */
.L_x_2:
[----:B------:R-:W3:Y:S01]  /*0260*/  LDC.64 R4, c[0x0][0x988] ;  /* 0x00026200ff047b82 */ /* 0x000ee20000000a00 */
[----:B------:R-:W-:Y:S01]  /*0270*/  IMAD.U32 R0, RZ, RZ, UR15 ;  /* 0x0000000fff007e24 */ /* 0x000fe2000f8e00ff */
[----:B------:R-:W-:Y:S01]  /*0280*/  ISETP.EQ.U32.AND P4, PT, R2, RZ, PT ;  /* 0x000000ff0200720c */ /* 0x000fe20003f82070 */
[----:B------:R-:W-:Y:S03]  /*0290*/  BSSY.RECONVERGENT B0, `(.L_x_4) ;  /* 0x0000012000007945 */ /* 0x000fe60003800200 */
[----:B------:R-:W-:Y:S02]  /*02a0*/  ISETP.NE.OR P1, PT, R0, 0x1, !P2 ;  /* 0x000000010000780c */ /* 0x000fe40005725670 */
[----:B---3--:R-:W-:-:S04]  /*02b0*/  ISETP.NE.U32.AND P0, PT, R4, RZ, PT ;  /* 0x000000ff0400720c */ /* 0x008fc80003f05070 */
[----:B------:R-:W-:-:S13]  /*02c0*/  ISETP.NE.AND.EX P0, PT, R5, RZ, PT, P0 ;  /* 0x000000ff0500720c */ /* 0x000fda0003f05300 */
[----:B------:R-:W-:Y:S01]  /*02d0*/  VOTEU.ANY UP3, P0 ;  /* 0x0000000000ff7886 */ /* 0x000fe20000060100 */
[----:B------:R-:W-:Y:S02]  /*02e0*/  PLOP3.LUT P3, PT, PT, PT, UP3, 0x80, 0x8 ;  /* 0x000000000008781c */ /* 0x000fe40003f6f038 */
[----:B------:R-:W-:Y:S02]  /*02f0*/  ISETP.NE.OR P0, PT, R0, 0x3, !P2 ;  /* 0x000000030000780c */ /* 0x000fe40005705670 */
[----:B------:R-:W-:-:S04]  /*0300*/  ISETP.EQ.OR.EX P5, PT, R3, RZ, !P3, P4 ;  /* 0x000000ff0300720c */ /* 0x000fc80005fa2740 */
[----:B------:R-:W-:Y:S01]  /*0310*/  P2R R61, PR, RZ, 0x20 ;  /* 0x00000020ff3d7803 */ /* 0x000fe20000000000 */
[----:B------:R-:W-:Y:S05]  /*0320*/  @P1 BRA `(.L_x_5) ;  /* 0x0000000000201947 */ /* 0x000fea0003800000 */
[----:B------:R-:W3:Y:S02]  /*0330*/  LDCU.64 UR4, c[0x0][0x348] ;  /* 0x00006900ff0477ac */ /* 0x000ee40008000a00 */
[----:B---3--:R-:W-:Y:S02]  /*0340*/  UIADD3 UR6, UP1, UPT, UR4, 0x80, URZ ;  /* 0x0000008004067890 */ /* 0x008fe4000ff3e0ff */
[----:B------:R-:W-:Y:S02]  /*0350*/  UIADD3 UR4, UP0, UPT, UR4, 0x200, URZ ;  /* 0x0000020004047890 */ /* 0x000fe4000ff1e0ff */
[----:B------:R-:W-:Y:S02]  /*0360*/  UIADD3.X UR7, UPT, UPT, URZ, UR5, URZ, UP1, !UPT ;  /* 0x00000005ff077290 */ /* 0x000fe40008ffe4ff */
[----:B------:R-:W-:-:S07]  /*0370*/  UIADD3.X UR5, UPT, UPT, URZ, UR5, URZ, UP0, !UPT ;  /* 0x00000005ff057290 */ /* 0x000fce00087fe4ff */
[----:B------:R3:W-:Y:S02]  /*0380*/  UTMACCTL.PF [UR6] ;  /* 0x00000000060079b9 */ /* 0x0007e40008040000 */
[----:B------:R3:W-:Y:S02]  /*0390*/  UTMACCTL.PF [UR4] ;  /* 0x00000000040079b9 */ /* 0x0007e40008040000 */
[----:B---3--:R-:W-:Y:S01]  /*03a0*/  NOP ;  /* 0x0000000000007918 */ /* 0x008fe20000000000 */
.L_x_5:
[----:B------:R-:W-:Y:S05]  /*03b0*/  BSYNC.RECONVERGENT B0 ;  /* 0x0000000000007941 */ /* 0x000fea0003800200 */
.L_x_4:
[----:B------:R-:W-:Y:S04]  /*03c0*/  BSSY.RECONVERGENT B0, `(.L_x_6) ;  /* 0x000000a000007945 */ /* 0x000fe80003800200 */
        /* <DEDUP_REMOVED lines=9> */
.L_x_7:
[----:B------:R-:W-:Y:S05]  /*0460*/  BSYNC.RECONVERGENT B0 ;  /* 0x0000000000007941 */ /* 0x000fea0003800200 */
.L_x_6:
[----:B------:R-:W-:Y:S01]  /*0470*/  UPLOP3.LUT UP2, UPT, UPT, UPT, UPT, 0x80, 0x8 ;  /* 0x000000000008789c */ /* 0x000fe20003f4f070 */
[----:B------:R-:W-:Y:S10]  /*0480*/  @!P5 BRA `(.L_x_8) ;  /* 0x000000000024d947 */ /* 0x000ff40003800000 */
[----:B------:R-:W-:Y:S01]  /*0490*/  ISETP.NE.U32.AND P1, PT, R2, RZ, PT ;  /* 0x000000ff0200720c */ /* 0x000fe20003f25070 */
[----:B------:R-:W-:Y:S01]  /*04a0*/  USEL UR4, URZ, 0xffffffff, UP3 ;  /* 0xffffffffff047887 */ /* 0x000fe20009800000 */
[----:B-----5:R-:W-:Y:S02]  /*04b0*/  FSETP.NEU.AND P0, PT, R26, RZ, PT ;  /* 0x000000ff1a00720b */ /* 0x020fe40003f0d000 */
[----:B------:R-:W-:-:S11]  /*04c0*/  ISETP.NE.AND.EX P1, PT, R3, RZ, PT, P1 ;  /* 0x000000ff0300720c */ /* 0x000fd60003f25310 */
[----:B------:R-:W-:Y:S02]  /*04d0*/  VOTEU.ANY UP0, P0 ;  /* 0x0000000000ff7886 */ /* 0x000fe40000000100 */
[----:B------:R-:W-:-:S05]  /*04e0*/  VOTEU.ANY UP1, P1 ;  /* 0x0000000000ff7886 */ /* 0x000fca0000820100 */
[----:B------:R-:W-:-:S04]  /*04f0*/  @!UP1 USEL UR4, URZ, 0xffffffff, UP0 ;  /* 0xffffffffff049887 */ /* 0x000fc80008000000 */
[----:B------:R-:W-:-:S04]  /*0500*/  ULOP3.LUT UR4, UR4, 0x1, URZ, 0xc0, !UPT ;  /* 0x0000000104047892 */ /* 0x000fc8000f8ec0ff */
[----:B------:R-:W-:-:S11]  /*0510*/  UISETP.NE.U32.AND UP2, UPT, UR4, 0x1, UPT ;  /* 0x000000010400788c */ /* 0x000fd6000bf45070 */
.L_x_8:
[----:B------:R-:W3:Y:S01]  /*0520*/  SHFL.IDX PT, R2, R52, RZ, 0x1f ;  /* 0x00001fff34027589 */ /* 0x000ee200000e0000 */
[----:B------:R-:W-:-:S04]  /*0530*/  UISETP.NE.AND UP0, UPT, UR15, 0x2, UPT ;  /* 0x000000020f00788c */ /* 0x000fc8000bf05270 */
[----:B------:R-:W-:Y:S01]  /*0540*/  USEL UR46, URZ, 0x1, UP0 ;  /* 0x00000001ff2e7887 */ /* 0x000fe20008000000 */
[----:B---3--:R-:W-:-:S13]  /*0550*/  ISETP.NE.AND P0, PT, R2, RZ, PT ;  /* 0x000000ff0200720c */ /* 0x008fda0003f05270 */
[----:B------:R-:W-:Y:S05]  /*0560*/  @P0 BRA `(.L_x_9) ;  /* 0x0000000400040947 */ /* 0x000fea0003800000 */
[----:B------:R-:W-:Y:S01]  /*0570*/  ELECT P0, URZ, PT ;  /* 0x0000000000ff782f */ /* 0x000fe20003800000 */
[----:B------:R-:W-:-:S12]  /*0580*/  BSSY.RECONVERGENT B0, `(.L_x_9) ;  /* 0x000003f000007945 */ /* 0x000fd80003800200 */
[----:B------:R-:W-:Y:S05]  /*0590*/  @!P0 BRA `(.L_x_10) ;  /* 0x0000000000f48947 */ /* 0x000fea0003800000 */
[----:B------:R-:W3:Y:S01]  /*05a0*/  S2UR UR4, SR_CgaCtaId ;  /* 0x00000000000479c3 */ /* 0x000ee20000008800 */
[----:B------:R-:W-:Y:S01]  /*05b0*/  UMOV UR5, 0x400 ;  /* 0x0000040000057882 */ /* 0x000fe20000000000 */
[----:B------:R-:W-:Y:S02]  /*05c0*/  UMOV UR6, 0x1 ;  /* 0x0000000100067882 */ /* 0x000fe40000000000 */
[----:B------:R-:W-:-:S04]  /*05d0*/  UIADD3 UR6, UPT, UPT, -UR6, 0x100000, URZ ;  /* 0x0010000006067890 */ /* 0x000fc8000fffe1ff */
[----:B------:R-:W-:Y:S02]  /*05e0*/  USHF.L.U32 UR7, UR6, 0xb, URZ ;  /* 0x0000000b06077899 */ /* 0x000fe400080006ff */
[----:B------:R-:W-:Y:S02]  /*05f0*/  USHF.L.U32 UR6, UR6, 0x1, URZ ;  /* 0x0000000106067899 */ /* 0x000fe400080006ff */
[----:B---3--:R-:W-:Y:S01]  /*0600*/  ULEA UR4, UR4, UR5, 0x18 ;  /* 0x0000000504047291 */ /* 0x008fe2000f8ec0ff */
[----:B------:R-:W3:Y:S11]  /*0610*/  FENCE.VIEW.ASYNC.S ;  /* 0x00000000000073c6 */ /* 0x000ef60000000000 */
[----:B---3--:R3:W4:Y:S01]  /*0620*/  SYNCS.EXCH.64 URZ, [UR4], UR6 ;  /* 0x0000000604ff75b2 */ /* 0x0087220008000100 */
[----:B------:R3:W1:Y:S01]  /*0630*/  SYNCS.EXCH.64 URZ, [UR4+0xd0], UR6 ;  /* 0x0000d00604ff75b2 */ /* 0x0006620008000100 */
        /* <DEDUP_REMOVED lines=49> */
[----:B------:R3:W1:Y:S02]  /*0950*/  SYNCS.EXCH.64 URZ, [UR4+0x198], UR6 ;  /* 0x0001980604ff75b2 */ /* 0x0006640008000100 */
[----:B---34-:R-:W-:Y:S01]  /*0960*/  NOP ;  /* 0x0000000000007918 */ /* 0x018fe20000000000 */
.L_x_10:
[----:B------:R-:W-:Y:S05]  /*0970*/  BSYNC.RECONVERGENT B0 ;  /* 0x0000000000007941 */ /* 0x000fea0003800200 */
.L_x_9:
[----:B------:R-:W3:Y:S01]  /*0980*/  SHFL.IDX PT, R2, R52, RZ, 0x1f ;  /* 0x00001fff34027589 */ /* 0x000ee200000e0000 */
[----:B------:R-:W-:Y:S01]  /*0990*/  NOP ;  /* 0x0000000000007918 */ /* 0x000fe20000000000 */
[----:B---3--:R-:W-:-:S13]  /*09a0*/  ISETP.NE.AND P0, PT, R2, 0x1, PT ;  /* 0x000000010200780c */ /* 0x008fda0003f05270 */
[----:B------:R-:W-:Y:S05]  /*09b0*/  @P0 BRA `(.L_x_11) ;  /* 0x0000000000500947 */ /* 0x000fea0003800000 */
[----:B------:R-:W3:Y:S01]  /*09c0*/  S2UR UR4, SR_CgaCtaId ;  /* 0x00000000000479c3 */ /* 0x000ee20000008800 */
[----:B------:R-:W-:Y:S01]  /*09d0*/  UMOV UR5, 0x400 ;  /* 0x0000040000057882 */ /* 0x000fe20000000000 */
[----:B------:R-:W-:Y:S01]  /*09e0*/  UMOV UR8, 0x20 ;  /* 0x0000002000087882 */ /* 0x000fe20000000000 */
[----:B------:R-:W-:Y:S01]  /*09f0*/  UMOV UR6, 0x80 ;  /* 0x0000008000067882 */ /* 0x000fe20000000000 */
[----:B------:R-:W-:-:S04]  /*0a00*/  UIADD3 UR8, UPT, UPT, -UR8, 0x100000, URZ ;  /* 0x0010000008087890 */ /* 0x000fc8000fffe1ff */
[----:B------:R-:W-:Y:S02]  /*0a10*/  USHF.L.U32 UR9, UR8, 0xb, URZ ;  /* 0x0000000b08097899 */ /* 0x000fe400080006ff */
[----:B------:R-:W-:Y:S02]  /*0a20*/  USHF.L.U32 UR8, UR8, 0x1, URZ ;  /* 0x0000000108087899 */ /* 0x000fe400080006ff */
[----:B------:R-:W-:-:S04]  /*0a30*/  UIADD3 UR6, UPT, UPT, -UR6, 0x100000, URZ ;  /* 0x0010000006067890 */ /* 0x000fc8000fffe1ff */
[----:B------:R-:W-:Y:S02]  /*0a40*/  USHF.L.U32 UR7, UR6, 0xb, URZ ;  /* 0x0000000b06077899 */ /* 0x000fe400080006ff */
[----:B------:R-:W-:Y:S01]  /*0a50*/  USHF.L.U32 UR6, UR6, 0x1, URZ ;  /* 0x0000000106067899 */ /* 0x000fe200080006ff */
[----:B------:R-:W-:Y:S01]  /*0a60*/  ELECT P0, URZ, PT ;  /* 0x0000000000ff782f */ /* 0x000fe20003800000 */
[----:B---3--:R-:W-:Y:S01]  /*0a70*/  ULEA UR4, UR4, UR5, 0x18 ;  /* 0x0000000504047291 */ /* 0x008fe2000f8ec0ff */
[----:B------:R-:W3:Y:S11]  /*0a80*/  FENCE.VIEW.ASYNC.S ;  /* 0x00000000000073c6 */ /* 0x000ef60000000000 */
[----:B---3--:R3:W4:Y:S01]  /*0a90*/  SYNCS.EXCH.64 URZ, [UR4+0x1a0], UR8 ;  /* 0x0001a00804ff75b2 */ /* 0x0087220008000100 */
[----:B------:R3:W1:Y:S01]  /*0aa0*/  SYNCS.EXCH.64 URZ, [UR4+0x1b8], UR6 ;  /* 0x0001b80604ff75b2 */ /* 0x0006620008000100 */
[----:B------:R3:W1:Y:S01]  /*0ab0*/  SYNCS.EXCH.64 URZ, [UR4+0x1a8], UR8 ;  /* 0x0001a80804ff75b2 */ /* 0x0006620008000100 */
[----:B------:R3:W1:Y:S01]  /*0ac0*/  SYNCS.EXCH.64 URZ, [UR4+0x1c0], UR6 ;  /* 0x0001c00604ff75b2 */ /* 0x0006620008000100 */
[----:B------:R3:W1:Y:S01]  /*0ad0*/  SYNCS.EXCH.64 URZ, [UR4+0x1b0], UR8 ;  /* 0x0001b00804ff75b2 */ /* 0x0006620008000100 */
[----:B------:R3:W1:Y:S01]  /*0ae0*/  SYNCS.EXCH.64 URZ, [UR4+0x1c8], UR6 ;  /* 0x0001c80604ff75b2 */ /* 0x0006620008000100 */
[----:B------:R-:W-:Y:S01]  /*0af0*/  NOP ;  /* 0x0000000000007918 */ /* 0x000fe20000000000 */
.L_x_11:
[----:B------:R-:W2:Y:S01]  /*0b00*/  SHFL.IDX PT, R2, R52, RZ, 0x1f ;  /* 0x00001fff34027589 */ /* 0x000ea200000e0000 */
[----:B------:R-:W-:Y:S01]  /*0b10*/  NOP ;  /* 0x0000000000007918 */ /* 0x000fe20000000000 */
[----:B--2---:R-:W-:-:S13]  /*0b20*/  ISETP.NE.AND P0, PT, R2, 0x3, PT ;  /* 0x000000030200780c */ /* 0x004fda0003f05270 */
[----:B------:R-:W-:Y:S05]  /*0b30*/  @P0 BRA `(.L_x_12) ;  /* 0x0000000000300947 */ /* 0x000fea0003800000 */
[----:B---3--:R-:W2:Y:S01]  /*0b40*/  S2UR UR4, SR_CgaCtaId ;  /* 0x00000000000479c3 */ /* 0x008ea20000008800 */
[----:B------:R-:W-:Y:S01]  /*0b50*/  UMOV UR6, 0x400 ;  /* 0x0000040000067882 */ /* 0x000fe20000000000 */
[----:B------:R-:W-:Y:S01]  /*0b60*/  UMOV UR5, 0x20 ;  /* 0x0000002000057882 */ /* 0x000fe20000000000 */
[----:B------:R-:W-:Y:S01]  /*0b70*/  ELECT P0, URZ, PT ;  /* 0x0000000000ff782f */ /* 0x000fe20003800000 */
[----:B--2---:R-:W-:Y:S02]  /*0b80*/  ULEA UR6, UR4, UR6, 0x18 ;  /* 0x0000000604067291 */ /* 0x004fe4000f8ec0ff */
[----:B------:R-:W-:-:S04]  /*0b90*/  UIADD3 UR4, UPT, UPT, -UR5, 0x100000, URZ ;  /* 0x0010000005047890 */ /* 0x000fc8000fffe1ff */
[----:B------:R-:W-:Y:S02]  /*0ba0*/  USHF.L.U32 UR5, UR4, 0xb, URZ ;  /* 0x0000000b04057899 */ /* 0x000fe400080006ff */
[----:B------:R-:W-:Y:S01]  /*0bb0*/  USHF.L.U32 UR4, UR4, 0x1, URZ ;  /* 0x0000000104047899 */ /* 0x000fe200080006ff */
[----:B------:R-:W2:Y:S11]  /*0bc0*/  FENCE.VIEW.ASYNC.S ;  /* 0x00000000000073c6 */ /* 0x000eb60000000000 */
[----:B--2---:R2:W3:Y:S01]  /*0bd0*/  SYNCS.EXCH.64 URZ, [UR6+0x1d0], UR4 ;  /* 0x0001d00406ff75b2 */ /* 0x0044e20008000100 */
[----:B------:R2:W1:Y:S01]  /*0be0*/  SYNCS.EXCH.64 URZ, [UR6+0x1d8], UR4 ;  /* 0x0001d80406ff75b2 */ /* 0x0004620008000100 */
[----:B------:R-:W-:Y:S01]  /*0bf0*/  NOP ;  /* 0x0000000000007918 */ /* 0x000fe20000000000 */
.L_x_12:
[----:B------:R-:W4:Y:S01]  /*0c00*/  SHFL.IDX PT, R2, R52, RZ, 0x1f ;  /* 0x00001fff34027589 */ /* 0x000f2200000e0000 */
[----:B------:R-:W-:Y:S01]  /*0c10*/  NOP ;  /* 0x0000000000007918 */ /* 0x000fe20000000000 */
[----:B----4-:R-:W-:-:S13]  /*0c20*/  ISETP.NE.AND P0, PT, R2, 0x4, PT ;  /* 0x000000040200780c */ /* 0x010fda0003f05270 */
[----:B------:R-:W-:Y:S05]  /*0c30*/  @P0 BRA `(.L_x_13) ;  /* 0x0000000000440947 */ /* 0x000fea0003800000 */
[----:B--23--:R-:W2:Y:S01]  /*0c40*/  S2UR UR6, SR_CgaCtaId ;  /* 0x00000000000679c3 */ /* 0x00cea20000008800 */
[----:B------:R-:W-:Y:S01]  /*0c50*/  UMOV UR4, 0x100 ;  /* 0x0000010000047882 */ /* 0x000fe20000000000 */
[----:B------:R-:W-:Y:S01]  /*0c60*/  UMOV UR5, 0x400 ;  /* 0x0000040000057882 */ /* 0x000fe20000000000 */
[----:B------:R-:W-:Y:S01]  /*0c70*/  USEL UR4, UR4, 0xe0, UP2 ;  /* 0x000000e004047887 */ /* 0x000fe20009000000 */
[----:B------:R-:W-:Y:S01]  /*0c80*/  UMOV UR8, 0x1 ;  /* 0x0000000100087882 */ /* 0x000fe20000000000 */
[----:B------:R-:W-:Y:S01]  /*0c90*/  ELECT P0, URZ, PT ;  /* 0x0000000000ff782f */ /* 0x000fe20003800000 */
[----:B------:R-:W-:-:S04]  /*0ca0*/  UIADD3 UR8, UPT, UPT, -UR8, 0x100000, URZ ;  /* 0x0010000008087890 */ /* 0x000fc8000fffe1ff */
[----:B------:R-:W-:Y:S02]  /*0cb0*/  USHF.L.U32 UR9, UR8, 0xb, URZ ;  /* 0x0000000b08097899 */ /* 0x000fe400080006ff */
[----:B------:R-:W-:Y:S02]  /*0cc0*/  USHF.L.U32 UR8, UR8, 0x1, URZ ;  /* 0x0000000108087899 */ /* 0x000fe400080006ff */
[----:B--2---:R-:W-:Y:S02]  /*0cd0*/  ULEA UR6, UR6, UR5, 0x18 ;  /* 0x0000000506067291 */ /* 0x004fe4000f8ec0ff */
[----:B------:R-:W-:-:S04]  /*0ce0*/  UIADD3 UR4, UPT, UPT, -UR4, 0x100000, URZ ;  /* 0x0010000004047890 */ /* 0x000fc8000fffe1ff */
[----:B------:R-:W-:Y:S02]  /*0cf0*/  USHF.L.U32 UR5, UR4, 0xb, URZ ;  /* 0x0000000b04057899 */ /* 0x000fe400080006ff */
[----:B------:R-:W-:Y:S01]  /*0d00*/  USHF.L.U32 UR4, UR4, 0x1, URZ ;  /* 0x0000000104047899 */ /* 0x000fe200080006ff */
[----:B------:R-:W2:Y:S03]  /*0d10*/  FENCE.VIEW.ASYNC.S ;  /* 0x00000000000073c6 */ /* 0x000ea60000000000 */
[----:B--2---:R4:W2:Y:S08]  /*0d20*/  SYNCS.EXCH.64 URZ, [UR6+0x1e0], UR8 ;  /* 0x0001e00806ff75b2 */ /* 0x0048b00008000100 */
[----:B------:R4:W3:Y:S02]  /*0d30*/  SYNCS.EXCH.64 URZ, [UR6+0x1e8], UR4 ;  /* 0x0001e80406ff75b2 */ /* 0x0008e40008000100 */
[----:B----4-:R-:W-:Y:S01]  /*0d40*/  NOP ;  /* 0x0000000000007918 */ /* 0x010fe20000000000 */
.L_x_13:
[----:B------:R-:W4:Y:S01]  /*0d50*/  SHFL.IDX PT, R2, R52, RZ, 0x1f ;  /* 0x00001fff34027589 */ /* 0x000f2200000e0000 */
[----:B------:R-:W1:Y:S01]  /*0d60*/  S2UR UR51, SR_CTAID.X ;  /* 0x00000000003379c3 */ /* 0x000e620000002500 */
[----:B------:R-:W-:-:S07]  /*0d70*/  NOP ;  /* 0x0000000000007918 */ /* 0x000fce0000000000 */
[----:B------:R-:W1:Y:S01]  /*0d80*/  S2UR UR22, SR_CTAID.Y ;  /* 0x00000000001679c3 */ /* 0x000e620000002600 */
[----:B----4-:R-:W-:-:S13]  /*0d90*/  ISETP.NE.AND P0, PT, R2, 0x5, PT ;  /* 0x000000050200780c */ /* 0x010fda0003f05270 */
[----:B-1----:R-:W-:Y:S05]  /*0da0*/  @P0 BRA `(.L_x_14) ;  /* 0x0000000000480947 */ /* 0x002fea0003800000 */
[----:B--23--:R-:W1:Y:S01]  /*0db0*/  S2UR UR4, SR_CgaCtaId ;  /* 0x00000000000479c3 */ /* 0x00ce620000008800 */
        /* <DEDUP_REMOVED lines=10> */
[----:B-1----:R-:W-:Y:S01]  /*0e60*/  ULEA UR4, UR4, UR5, 0x18 ;  /* 0x0000000504047291 */ /* 0x002fe2000f8ec0ff */
[----:B------:R-:W1:Y:S11]  /*0e70*/  FENCE.VIEW.ASYNC.S ;  /* 0x00000000000073c6 */ /* 0x000e760000000000 */
[----:B-1----:R1:W4:Y:S01]  /*0e80*/  SYNCS.EXCH.64 URZ, [UR4+0x1f0], UR8 ;  /* 0x0001f00804ff75b2 */ /* 0x0023220008000100 */
[----:B------:R1:W2:Y:S01]  /*0e90*/  SYNCS.EXCH.64 URZ, [UR4+0x200], UR6 ;  /* 0x0002000604ff75b2 */ /* 0x0002a20008000100 */
[----:B------:R1:W3:Y:S01]  /*0ea0*/  SYNCS.EXCH.64 URZ, [UR4+0x1f8], UR8 ;  /* 0x0001f80804ff75b2 */ /* 0x0002e20008000100 */
[----:B------:R1:W1:Y:S01]  /*0eb0*/  SYNCS.EXCH.64 URZ, [UR4+0x208], UR6 ;  /* 0x0002080604ff75b2 */ /* 0x0002620008000100 */
[----:B------:R-:W-:Y:S01]  /*0ec0*/  NOP ;  /* 0x0000000000007918 */ /* 0x000fe20000000000 */
.L_x_14:
[----:B------:R-:W-:-:S05]  /*0ed0*/  CS2R.32 R45, SR_CgaSize ;  /* 0x00000000002d7805 */ /* 0x000fca0000008a00 */
[----:B------:R-:W-:-:S05]  /*0ee0*/  IMAD R45, R45, -0xa0, RZ ;  /* 0xffffff602d2d7824 */ /* 0x000fca00078e02ff */
[----:B--2---:R-:W-:-:S14]  /*0ef0*/  R2UR UR5, R45 ;  /* 0x000000002d0572ca */ /* 0x004fdc00000e0000 */
[----:B------:R-:W2:Y:S01]  /*0f00*/  LDCU UR5, c[0x0][UR5+0x2b0] ;  /* 0x00005600050577ac */ /* 0x000ea20008000800 */
[----:B------:R-:W-:Y:S02]  /*0f10*/  I2FP.F32.U32 R45, UR51 ;  /* 0x00000033002d7c45 */ /* 0x000fe40008201000 */
[----:B------:R-:W-:-:S05]  /*0f20*/  CS2R.32 R3, SR_CgaSize ;  /* 0x0000000000037805 */ /* 0x000fca0000008a00 */
[----:B------:R-:W-:-:S06]  /*0f30*/  IMAD R3, R3, -0xa0, RZ ;  /* 0xffffff6003037824 */ /* 0x000fcc00078e02ff */
[----:B------:R-:W4:Y:S01]  /*0f40*/  LDC R3, c[0x0][R3+0x2a0] ;  /* 0x0000a80003037b82 */ /* 0x000f220000000800 */
[----:B------:R-:W-:Y:S02]  /*0f50*/  I2FP.F32.U32 R44, UR22 ;  /* 0x00000016002c7c45 */ /* 0x000fe40008201000 */
[----:B------:R-:W-:-:S05]  /*0f60*/  CS2R.32 R16, SR_CgaSize ;  /* 0x0000000000107805 */ /* 0x000fca0000008a00 */
[----:B------:R-:W-:-:S05]  /*0f70*/  IMAD R16, R16, -0xa0, RZ ;  /* 0xffffff6010107824 */ /* 0x000fca00078e02ff */
[----:B-1-3--:R-:W-:-:S14]  /*0f80*/  R2UR UR4, R16 ;  /* 0x00000000100472ca */ /* 0x00afdc00000e0000 */
[----:B------:R-:W1:Y:S01]  /*0f90*/  LDCU UR4, c[0x0][UR4+0x2b4] ;  /* 0x00005680040477ac */ /* 0x000e620008000800 */
[----:B------:R-:W-:Y:S01]  /*0fa0*/  NOP ;  /* 0x0000000000007918 */ /* 0x000fe20000000000 */
[----:B------:R-:W3:Y:S01]  /*0fb0*/  S2R R16, SR_CTAID.Z ;  /* 0x0000000000107919 */ /* 0x000ee20000002700 */
[----:B------:R-:W4:Y:S01]  /*0fc0*/  LDCU UR18, c[0x0][0xc24] ;  /* 0x00018480ff1277ac */ /* 0x000f220008000800 */
[----:B------:R-:W-:-:S05]  /*0fd0*/  CS2R.32 R2, SR_CgaSize ;  /* 0x0000000000027805 */ /* 0x000fca0000008a00 */
[----:B------:R-:W-:-:S06]  /*0fe0*/  IMAD R2, R2, -0xa0, RZ ;  /* 0xffffff6002027824 */ /* 0x000fcc00078e02ff */
[----:B------:R-:W3:Y:S01]  /*0ff0*/  LDC R2, c[0x0][R2+0x2a4] ;  /* 0x0000a90002027b82 */ /* 0x000ee20000000800 */
[----:B--2---:R-:W-:Y:S01]  /*1000*/  FMUL R45, R45, UR5 ;  /* 0x000000052d2d7c20 */ /* 0x004fe20008400000 */
[----:B-1----:R-:W-:-:S05]  /*1010*/  FMUL R44, R44, UR4 ;  /* 0x000000042c2c7c20 */ /* 0x002fca0008400000 */
[----:B------:R-:W1:Y:S01]  /*1020*/  F2I.U32.TRUNC.NTZ R45, R45 ;  /* 0x0000002d002d7305 */ /* 0x000e62000020f000 */
[----:B----4-:R-:W-:-:S07]  /*1030*/  UISETP.GE.AND UP0, UPT, UR18, 0x1, UPT ;  /* 0x000000011200788c */ /* 0x010fce000bf06270 */
[----:B------:R-:W2:Y:S01]  /*1040*/  F2I.U32.TRUNC.NTZ R44, R44 ;  /* 0x0000002c002c7305 */ /* 0x000ea2000020f000 */
[----:B-1----:R-:W-:-:S05]  /*1050*/  IADD3 R45, PT, PT, -R45, RZ, RZ ;  /* 0x000000ff2d2d7210 */ /* 0x002fca0007ffe1ff */
[----:B------:R-:W-:Y:S01]  /*1060*/  IMAD R45, R3, R45, UR51 ;  /* 0x00000033032d7e24 */ /* 0x000fe2000f8e022d */
[----:B--2---:R-:W-:-:S05]  /*1070*/  IADD3 R44, PT, PT, -R44, RZ, RZ ;  /* 0x000000ff2c2c7210 */ /* 0x004fca0007ffe1ff */
[----:B---3--:R-:W-:Y:S01]  /*1080*/  IMAD R44, R2, R44, UR22 ;  /* 0x00000016022c7e24 */ /* 0x008fe2000f8e022c */
[----:B------:R-:W-:Y:S06]  /*1090*/  BAR.SYNC.DEFER_BLOCKING 0x0 ;  /* 0x0000000000007b1d */ /* 0x000fec0000010000 */
[----:B------:R-:W-:Y:S05]  /*10a0*/  BRA.U !UP0, `(.L_x_15) ;  /* 0x0000000108d47547 */ /* 0x000fea000b800000 */
[----:B------:R-:W1:Y:S01]  /*10b0*/  LDCU.128 UR24, c[0x0][0xc10] ;  /* 0x00018200ff1877ac */ /* 0x000e620008000c00 */
[----:B------:R-:W2:Y:S01]  /*10c0*/  LDCU UR14, c[0x0][0x370] ;  /* 0x00006e00ff0e77ac */ /* 0x000ea20008000800 */
[----:B------:R-:W3:Y:S01]  /*10d0*/  LDCU UR6, c[0x0][0x374] ;  /* 0x00006e80ff0677ac */ /* 0x000ee20008000800 */
[----:B------:R-:W4:Y:S01]  /*10e0*/  LDCU UR19, c[0x0][0xc0c] ;  /* 0x00018180ff1377ac */ /* 0x000f220008000800 */
[----:B------:R-:W4:Y:S01]  /*10f0*/  LDCU UR20, c[0x0][0xc20] ;  /* 0x00018400ff1477ac */ /* 0x000f220008000800 */
[----:B------:R-:W4:Y:S01]  /*1100*/  LDCU.64 UR16, c[0x0][0xc28] ;  /* 0x00018500ff1077ac */ /* 0x000f220008000a00 */
[----:B-1----:R-:W-:Y:S02]  /*1110*/  UISETP.NE.AND UP0, UPT, UR26, 0x1, UPT ;  /* 0x000000011a00788c */ /* 0x002fe4000bf05270 */
[----:B---3--:R-:W-:Y:S02]  /*1120*/  UIMAD.WIDE.U32 UR4, UR6, UR27, URZ ;  /* 0x0000001b060472a5 */ /* 0x008fe4000f8e00ff */
[----:B--2---:R-:W-:-:S02]  /*1130*/  UIMAD.WIDE.U32 UR8, UR14, UR24, URZ ;  /* 0x000000180e0872a5 */ /* 0x004fc4000f8e00ff */
[----:B----4-:R-:W-:Y:S02]  /*1140*/  UISETP.NE.AND UP1, UPT, UR19, 0x1, UPT ;  /* 0x000000011300788c */ /* 0x010fe4000bf25270 */
[----:B------:R-:W-:Y:S01]  /*1150*/  UISETP.NE.AND UP4, UPT, UR18, 0x1, UPT ;  /* 0x000000011200788c */ /* 0x000fe2000bf85270 */
[----:B------:R-:W-:Y:S01]  /*1160*/  UMOV UR4, UR5 ;  /* 0x0000000500047c82 */ /* 0x000fe20008000000 */
[----:B------:R-:W-:Y:S02]  /*1170*/  UIMAD.WIDE.U32 UR10, UR22, UR27, URZ ;  /* 0x0000001b160a72a5 */ /* 0x000fe4000f8e00ff */
[----:B------:R-:W-:Y:S02]  /*1180*/  @UP0 USHF.R.U32.HI UR6, URZ, UR20, UR4 ;  /* 0x00000014ff060299 */ /* 0x000fe40008011604 */
[----:B------:R-:W-:Y:S01]  /*1190*/  UIMAD.WIDE.U32 UR12, UR51, UR24, URZ ;  /* 0x00000018330c72a5 */ /* 0x000fe2000f8e00ff */
[----:B------:R-:W-:Y:S02]  /*11a0*/  UMOV UR4, UR9 ;  /* 0x0000000900047c82 */ /* 0x000fe40008000000 */
[----:B------:R-:W-:Y:S01]  /*11b0*/  UMOV UR7, UR11 ;  /* 0x0000000b00077c82 */ /* 0x000fe20008000000 */
[----:B------:R-:W-:-:S02]  /*11c0*/  @UP1 USHF.R.U32.HI UR14, URZ, UR25, UR4 ;  /* 0x00000019ff0e1299 */ /* 0x000fc40008011604 */
[----:B------:R-:W-:Y:S02]  /*11d0*/  UIMAD.WIDE.U32 UR4, UR6, UR16, URZ ;  /* 0x00000010060472a5 */ /* 0x000fe4000f8e00ff */
[----:B------:R-:W-:Y:S02]  /*11e0*/  UIMAD.WIDE.U32 UR8, UR14, UR16, URZ ;  /* 0x000000100e0872a5 */ /* 0x000fe4000f8e00ff */
[----:B------:R-:W-:-:S03]  /*11f0*/  USHF.R.U32.HI UR10, URZ, UR20, UR7 ;  /* 0x00000014ff0a7299 */ /* 0x000fc60008011607 */
[----:B------:R-:W-:Y:S01]  /*1200*/  UMOV UR4, UR5 ;  /* 0x0000000500047c82 */ /* 0x000fe20008000000 */
[----:B------:R-:W-:Y:S01]  /*1210*/  UMOV UR7, UR13 ;  /* 0x0000000d00077c82 */ /* 0x000fe20008000000 */
[----:B------:R-:W-:Y:S01]  /*1220*/  @UP4 USHF.R.U32.HI UR6, URZ, UR17, UR4 ;  /* 0x00000011ff064299 */ /* 0x000fe20008011604 */
[----:B------:R-:W-:Y:S01]  /*1230*/  UMOV UR5, UR9 ;  /* 0x0000000900057c82 */ /* 0x000fe20008000000 */
[----:B------:R-:W-:Y:S02]  /*1240*/  USHF.R.U32.HI UR7, URZ, UR25, UR7 ;  /* 0x00000019ff077299 */ /* 0x000fe40008011607 */
[----:B------:R-:W-:Y:S02]  /*1250*/  USEL UR4, UR22, UR10, !UP0 ;  /* 0x0000000a16047287 */ /* 0x000fe4000c000000 */
[----:B------:R-:W-:Y:S02]  /*1260*/  UIMAD UR6, UR6, UR18, URZ ;  /* 0x00000012060672a4 */ /* 0x000fe4000f8e02ff */
[----:B------:R-:W-:-:S02]  /*1270*/  @UP4 USHF.R.U32.HI UR14, URZ, UR17, UR5 ;  /* 0x00000011ff0e4299 */ /* 0x000fc40008011605 */
[----:B------:R-:W-:Y:S02]  /*1280*/  USEL UR5, UR51, UR7, !UP1 ;  /* 0x0000000733057287 */ /* 0x000fe4000c800000 */
[----:B------:R-:W-:Y:S02]  /*1290*/  UISETP.GE.AND UP0, UPT, UR4, UR6, UPT ;  /* 0x000000060400728c */ /* 0x000fe4000bf06270 */
[----:B------:R-:W-:Y:S02]  /*12a0*/  UIMAD UR8, UR14, UR18, URZ ;  /* 0x000000120e0872a4 */ /* 0x000fe4000f8e02ff */
[----:B------:R-:W-:Y:S02]  /*12b0*/  UIMAD.WIDE.U32 UR6, UR4, UR16, URZ ;  /* 0x00000010040672a5 */ /* 0x000fe4000f8e00ff */
[----:B------:R-:W-:Y:S02]  /*12c0*/  UISETP.GE.OR UP0, UPT, UR5, UR8, UP0 ;  /* 0x000000080500728c */ /* 0x000fe40008706670 */
[----:B------:R-:W-:-:S02]  /*12d0*/  UIMAD.WIDE.U32 UR8, UR5, UR16, URZ ;  /* 0x00000010050872a5 */ /* 0x000fc4000f8e00ff */
[----:B------:R-:W-:Y:S01]  /*12e0*/  UIADD3 UR10, UPT, UPT, -UR4, URZ, URZ ;  /* 0x000000ff040a7290 */ /* 0x000fe2000fffe1ff */
[----:B------:R-:W-:Y:S02]  /*12f0*/  UMOV UR6, UR7 ;  /* 0x0000000700067c82 */ /* 0x000fe40008000000 */
[----:B------:R-:W-:Y:S02]  /*1300*/  USHF.R.U32.HI UR6, URZ, UR17, UR6 ;  /* 0x00000011ff067299 */ /* 0x000fe40008011606 */
[----:B------:R-:W-:Y:S02]  /*1310*/  UIMAD UR10, UR26, UR10, UR22 ;  /* 0x0000000a1a0a72a4 */ /* 0x000fe4000f8e0216 */
[----:B------:R-:W-:Y:S01]  /*1320*/  USEL UR6, UR4, UR6, !UP4 ;  /* 0x0000000604067287 */ /* 0x000fe2000e000000 */
[----:B------:R-:W-:Y:S01]  /*1330*/  @!UP0 UMOV UR7, UR9 ;  /* 0x0000000900078c82 */ /* 0x000fe20008000000 */
[----:B------:R-:W-:Y:S02]  /*1340*/  UIADD3 UR9, UPT, UPT, -UR5, URZ, URZ ;  /* 0x000000ff05097290 */ /* 0x000fe4000fffe1ff */
[----:B------:R-:W-:-:S02]  /*1350*/  @!UP0 USHF.R.U32.HI UR7, URZ, UR17, UR7 ;  /* 0x00000011ff078299 */ /* 0x000fc40008011607 */
[----:B------:R-:W-:Y:S02]  /*1360*/  UIADD3 UR8, UPT, UPT, -UR6, URZ, URZ ;  /* 0x000000ff06087290 */ /* 0x000fe4000fffe1ff */
[----:B------:R-:W-:Y:S02]  /*1370*/  @!UP0 USEL UR7, UR5, UR7, !UP4 ;  /* 0x0000000705078287 */ /* 0x000fe4000e000000 */
[----:B------:R-:W-:Y:S02]  /*1380*/  UIMAD UR8, UR18, UR8, UR4 ;  /* 0x00000008120872a4 */ /* 0x000fe4000f8e0204 */
[----:B------:R-:W-:Y:S02]  /*1390*/  @!UP0 UIADD3 UR6, UPT, UPT, UR6, -UR7, URZ ;  /* 0x8000000706068290 */ /* 0x000fe4000fffe0ff */
[----:B------:R-:W-:Y:S02]  /*13a0*/  @!UP0 UIMAD UR8, UR8, UR14, UR7 ;  /* 0x0000000e080882a4 */ /* 0x000fe4000f8e0207 */
[----:B------:R-:W-:-:S02]  /*13b0*/  @!UP0 UIMAD UR4, UR6, UR18, UR5 ;  /* 0x00000012060482a4 */ /* 0x000fc4000f8e0205 */
[----:B------:R-:W-:Y:S02]  /*13c0*/  UIMAD UR6, UR19, UR9, UR51 ;  /* 0x00000009130672a4 */ /* 0x000fe4000f8e0233 */
[----:B------:R-:W-:Y:S01]  /*13d0*/  UIMAD UR22, UR4, UR26, UR10 ;  /* 0x0000001a041672a4 */ /* 0x000fe2000f8e020a */
[----:B------:R-:W-:Y:S02]  /*13e0*/  @!UP0 UMOV UR5, UR8 ;  /* 0x0000000800058c82 */ /* 0x000fe40008000000 */
[----:B------:R-:W-:-:S12]  /*13f0*/  UIMAD UR51, UR5, UR19, UR6 ;  /* 0x00000013053372a4 */ /* 0x000fd8000f8e0206 */
.L_x_15:
[----:B------:R-:W1:Y:S02]  /*1400*/  LDCU UR4, c[0x0][0xc30] ;  /* 0x00018600ff0477ac */ /* 0x000e640008000800 */
[----:B-1----:R-:W-:-:S09]  /*1410*/  UISETP.NE.AND UP0, UPT, UR4, 0x1, UPT ;  /* 0x000000010400788c */ /* 0x002fd2000bf05270 */
[----:B------:R-:W-:Y:S05]  /*1420*/  BRA.U UP0, `(.L_x_16) ;  /* 0x0000000100447547 */ /* 0x000fea000b800000 */
[----:B------:R-:W1:Y:S01]  /*1430*/  LDCU.128 UR8, c[0x0][0xc10] ;  /* 0x00018200ff0877ac */ /* 0x000e620008000c00 */
[----:B------:R-:W2:Y:S01]  /*1440*/  LDCU UR12, c[0x0][0xc0c] ;  /* 0x00018180ff0c77ac */ /* 0x000ea20008000800 */
[----:B------:R-:W3:Y:S01]  /*1450*/  LDCU UR13, c[0x0][0xc20] ;  /* 0x00018400ff0d77ac */ /* 0x000ee20008000800 */
[----:B-1----:R-:W-:Y:S02]  /*1460*/  UIMAD.WIDE.U32 UR6, UR51, UR8, URZ ;  /* 0x00000008330672a5 */ /* 0x002fe4000f8e00ff */
[----:B------:R-:W-:Y:S02]  /*1470*/  UIMAD.WIDE.U32 UR4, UR22, UR11, URZ ;  /* 0x0000000b160472a5 */ /* 0x000fe4000f8e00ff */
[----:B--2---:R-:W-:Y:S02]  /*1480*/  UISETP.NE.AND UP1, UPT, UR12, 0x1, UPT ;  /* 0x000000010c00788c */ /* 0x004fe4000bf25270 */
[----:B------:R-:W-:Y:S01]  /*1490*/  UISETP.NE.AND UP0, UPT, UR10, 0x1, UPT ;  /* 0x000000010a00788c */ /* 0x000fe2000bf05270 */
[----:B------:R-:W-:-:S02]  /*14a0*/  UMOV UR6, UR7 ;  /* 0x0000000700067c82 */ /* 0x000fc40008000000 */
[----:B------:R-:W-:Y:S01]  /*14b0*/  UMOV UR4, UR5 ;  /* 0x0000000500047c82 */ /* 0x000fe20008000000 */
[----:B------:R-:W-:Y:S02]  /*14c0*/  USHF.R.U32.HI UR6, URZ, UR9, UR6 ;  /* 0x00000009ff067299 */ /* 0x000fe40008011606 */
[----:B---3--:R-:W-:Y:S02]  /*14d0*/  USHF.R.U32.HI UR4, URZ, UR13, UR4 ;  /* 0x0000000dff047299 */ /* 0x008fe40008011604 */
[----:B------:R-:W-:Y:S02]  /*14e0*/  USEL UR5, UR51, UR6, !UP1 ;  /* 0x0000000633057287 */ /* 0x000fe4000c800000 */
[----:B------:R-:W-:-:S04]  /*14f0*/  USEL UR4, UR22, UR4, !UP0 ;  /* 0x0000000416047287 */ /* 0x000fc8000c000000 */
[----:B------:R-:W-:Y:S02]  /*1500*/  UIADD3 UR6, UPT, UPT, UR5, -UR4, URZ ;  /* 0x8000000405067290 */ /* 0x000fe4000fffe0ff */
[----:B------:R-:W-:Y:S02]  /*1510*/  UIADD3 UR4, UPT, UPT, -UR5, UR4, URZ ;  /* 0x0000000405047290 */ /* 0x000fe4000fffe1ff */
[----:B------:R-:W-:Y:S02]  /*1520*/  UIMAD UR22, UR6, UR10, UR22 ;  /* 0x0000000a061672a4 */ /* 0x000fe4000f8e0216 */
[----:B------:R-:W-:-:S12]  /*1530*/  UIMAD UR51, UR4, UR12, UR51 ;  /* 0x0000000c043372a4 */ /* 0x000fd8000f8e0233 */
.L_x_16:
[----:B------:R-:W-:Y:S01]  /*1540*/  BAR.SYNC.DEFER_BLOCKING 0x0 ;  /* 0x0000000000007b1d */ /* 0x000fe20000010000 */
[----:B------:R-:W-:Y:S01]  /*1550*/  UISETP.NE.AND UP0, UPT, UR15, 0x2, UPT ;  /* 0x000000020f00788c */ /* 0x000fe2000bf05270 */
[----:B------:R-:W-:Y:S02]  /*1560*/  ISETP.NE.OR P2, PT, R0, 0x2, !P2 ;  /* 0x000000020000780c */ /* 0x000fe40005745670 */
[----:B------:R-:W-:Y:S02]  /*1570*/  LOP3.LUT R0, R50, 0x1f, RZ, 0xc0, !PT ;  /* 0x0000001f32007812 */ /* 0x000fe400078ec0ff */
[----:B------:R-:W1:Y:S04]  /*1580*/  LDCU UR39, c[0x0][0xc24] ;  /* 0x00018480ff2777ac */ /* 0x000e680008000800 */
[----:B------:R-:W-:Y:S05]  /*1590*/  BRA.U UP0, `(.L_x_17) ;  /* 0x0000002500a07547 */ /* 0x000fea000b800000 */
[----:B------:R-:W2:Y:S01]  /*15a0*/  LDCU UR5, c[0x0][0x388] ;  /* 0x00007100ff0577ac */ /* 0x000ea20008000800 */
[----:B------:R-:W-:Y:S01]  /*15b0*/  PLOP3.LUT P1, PT, PT, PT, UP2, 0x80, 0x8 ;  /* 0x000000000008781c */ /* 0x000fe20003f2f028 */
[----:B------:R-:W-:Y:S01]  /*15c0*/  IMAD.MOV.U32 R2, RZ, RZ, RZ ;  /* 0x000000ffff027224 */ /* 0x000fe200078e00ff */
[----:B------:R-:W-:Y:S01]  /*15d0*/  ISETP.EQ.OR P3, PT, R0, RZ, P2 ;  /* 0x000000ff0000720c */ /* 0x000fe20001762670 */
[----:B------:R-:W3:Y:S01]  /*15e0*/  LDCU UR8, c[0x0][0x38c] ;  /* 0x00007180ff0877ac */ /* 0x000ee20008000800 */
[----:B------:R-:W-:Y:S01]  /*15f0*/  PLOP3.LUT P1, PT, P1, PT, PT, 0x8, 0x80 ;  /* 0x000000000080781c */ /* 0x000fe20000f2e170 */
[----:B------:R-:W4:Y:S01]  /*1600*/  LDCU.64 UR6, c[0x0][0x390] ;  /* 0x00007200ff0677ac */ /* 0x000f220008000a00 */
[----:B------:R-:W1:Y:S01]  /*1610*/  LDCU UR53, c[0x0][0x370] ;  /* 0x00006e00ff3577ac */ /* 0x000e620008000800 */
[----:B------:R-:W1:Y:S01]  /*1620*/  LDCU.64 UR42, c[0x0][0x348] ;  /* 0x00006900ff2a77ac */ /* 0x000e620008000a00 */
[----:B--2---:R-:W-:Y:S01]  /*1630*/  UIADD3 UR5, UPT, UPT, UR5, 0x1f, URZ ;  /* 0x0000001f05057890 */ /* 0x004fe2000fffe0ff */
[----:B------:R-:W2:Y:S03]  /*1640*/  LDCU UR52, c[0x0][0x374] ;  /* 0x00006e80ff3477ac */ /* 0x000ea60008000800 */
[----:B------:R-:W-:Y:S01]  /*1650*/  USHF.R.S32.HI UR4, URZ, 0x1f, UR5 ;  /* 0x0000001fff047899 */ /* 0x000fe20008011405 */
[----:B------:R-:W-:Y:S01]  /*1660*/  UMOV UR26, 0x1 ;  /* 0x00000001001a7882 */ /* 0x000fe20000000000 */
[----:B------:R-:W-:-:S02]  /*1670*/  UMOV UR30, URZ ;  /* 0x000000ff001e7c82 */ /* 0x000fc40008000000 */
[----:B------:R-:W-:Y:S01]  /*1680*/  ULEA.HI UR4, UR4, UR5, URZ, 0x5 ;  /* 0x0000000504047291 */ /* 0x000fe2000f8f28ff */
[----:B------:R-:W-:Y:S01]  /*1690*/  UMOV UR31, URZ ;  /* 0x000000ff001f7c82 */ /* 0x000fe20008000000 */
[----:B------:R-:W-:Y:S02]  /*16a0*/  UMOV UR38, URZ ;  /* 0x000000ff00267c82 */ /* 0x000fe40008000000 */
[----:B------:R-:W-:-:S04]  /*16b0*/  USHF.R.S32.HI UR4, URZ, 0x5, UR4 ;  /* 0x00000005ff047899 */ /* 0x000fc80008011404 */
[----:B---3--:R-:W-:-:S04]  /*16c0*/  UIMAD UR4, UR4, UR8, URZ ;  /* 0x00000008040472a4 */ /* 0x008fc8000f8e02ff */
[----:B----4-:R-:W-:-:S04]  /*16d0*/  UIMAD UR4, UR4, UR6, URZ ;  /* 0x00000006040472a4 */ /* 0x010fc8000f8e02ff */
[----:B------:R-:W-:-:S04]  /*16e0*/  UIMAD UR54, UR4, UR7, URZ ;  /* 0x00000007043672a4 */ /* 0x000fc8000f8e02ff */
[----:B------:R-:W-:Y:S02]  /*16f0*/  UISETP.NE.AND UP1, UPT, UR54, URZ, UPT ;  /* 0x000000ff3600728c */ /* 0x000fe4000bf25270 */
[----:B------:R-:W-:-:S04]  /*1700*/  UISETP.LT.U32.AND UP0, UPT, UR54, 0x1a, UPT ;  /* 0x0000001a3600788c */ /* 0x000fc8000bf01070 */
[----:B------:R-:W-:-:S04]  /*1710*/  USEL UR4, UR54, 0x1a, UP0 ;  /* 0x0000001a36047887 */ /* 0x000fc80008000000 */
[----:B------:R-:W-:Y:S02]  /*1720*/  UIADD3 UR5, UPT, UPT, UR4, -0x1, URZ ;  /* 0xffffffff04057890 */ /* 0x000fe4000fffe0ff */
[----:B------:R-:W-:Y:S02]  /*1730*/  @!UP1 UIADD3 UR5, UPT, UPT, UR4, URZ, URZ ;  /* 0x000000ff04059290 */ /* 0x000fe4000fffe0ff */
[----:B------:R-:W-:Y:S02]  /*1740*/  UIADD3 UR50, UPT, UPT, UR54, -UR4, URZ ;  /* 0x8000000436327290 */ /* 0x000fe4000fffe0ff */
[----:B-12---:R-:W-:-:S12]  /*1750*/  UIADD3 UR55, UPT, UPT, UR5, 0x1, URZ ;  /* 0x0000000105377890 */ /* 0x006fd8000fffe0ff */
.L_x_33:
[----:B------:R-:W1:Y:S01]  /*1760*/  S2UR UR36, SR_CgaCtaId ;  /* 0x00000000002479c3 */ /* 0x000e620000008800 */
[----:B------:R-:W-:Y:S01]  /*1770*/  UMOV UR4, 0x400 ;  /* 0x0000040000047882 */ /* 0x000fe20000000000 */
[----:B------:R-:W-:Y:S01]  /*1780*/  MOV R0, UR26 ;  /* 0x0000001a00007c02 */ /* 0x000fe20008000f00 */
[----:B------:R-:W-:Y:S02]  /*1790*/  UISETP.NE.AND UP0, UPT, UR54, URZ, UPT ;  /* 0x000000ff3600728c */ /* 0x000fe4000bf05270 */
[----:B------:R-:W-:Y:S01]  /*17a0*/  USHF.L.U32 UR19, UR22, 0x6, URZ ;  /* 0x0000000616137899 */ /* 0x000fe200080006ff */
[----:B------:R-:W-:Y:S01]  /*17b0*/  SHF.L.U32 R0, R0, 0x1f, RZ ;  /* 0x0000001f00007819 */ /* 0x000fe200000006ff */
[----:B------:R-:W-:Y:S01]  /*17c0*/  USHF.L.U32 UR44, UR51, 0x6, URZ ;  /* 0x00000006332c7899 */ /* 0x000fe200080006ff */
[----:B------:R-:W-:Y:S01]  /*17d0*/  UMOV UR27, URZ ;  /* 0x000000ff001b7c82 */ /* 0x000fe20008000000 */
[----:B------:R-:W-:Y:S01]  /*17e0*/  UMOV UR22, URZ ;  /* 0x000000ff00167c82 */ /* 0x000fe20008000000 */
[----:B------:R-:W-:Y:S01]  /*17f0*/  UMOV UR21, URZ ;  /* 0x000000ff00157c82 */ /* 0x000fe20008000000 */
[----:B------:R-:W-:Y:S01]  /*1800*/  UMOV UR20, URZ ;  /* 0x000000ff00147c82 */ /* 0x000fe20008000000 */
[----:B-1----:R-:W-:-:S04]  /*1810*/  ULEA UR36, UR36, UR4, 0x18 ;  /* 0x0000000424247291 */ /* 0x002fc8000f8ec0ff */
[----:B------:R-:W-:-:S09]  /*1820*/  ULEA UR4, UR30, UR36, 0x3 ;  /* 0x000000241e047291 */ /* 0x000fd2000f8e18ff */
[----:B------:R1:W2:Y:S01]  /*1830*/  SYNCS.PHASECHK.TRANS64.TRYWAIT P0, [UR4+0xd0], R0 ;  /* 0x0000d000ff0075a7 */ /* 0x0002a20008001104 */
[----:B------:R-:W-:Y:S05]  /*1840*/  BRA.U !UP0, `(.L_x_18) ;  /* 0x0000000508947547 */ /* 0x000fea000b800000 */
[----:B------:R-:W3:Y:S01]  /*1850*/  LDCU.128 UR12, c[0x0][0x480] ;  /* 0x00009000ff0c77ac */ /* 0x000ee20008000c00 */
[----:B------:R-:W4:Y:S01]  /*1860*/  LDCU.128 UR8, c[0x0][0x490] ;  /* 0x00009200ff0877ac */ /* 0x000f220008000c00 */
[----:B------:R-:W1:Y:S01]  /*1870*/  LDCU.64 UR20, c[0x0][0x4c0] ;  /* 0x00009800ff1477ac */ /* 0x000e620008000a00 */
[----:B------:R-:W1:Y:S01]  /*1880*/  LDCU.64 UR16, c[0x0][0x4f0] ;  /* 0x00009e00ff1077ac */ /* 0x000e620008000a00 */
[----:B------:R-:W1:Y:S01]  /*1890*/  LDCU UR18, c[0x0][0x4c8] ;  /* 0x00009900ff1277ac */ /* 0x000e620008000800 */
[----:B---3--:R-:W-:Y:S02]  /*18a0*/  UIMAD.WIDE.U32 UR4, UR44, UR13, URZ ;  /* 0x0000000d2c0472a5 */ /* 0x008fe4000f8e00ff */
[----:B------:R-:W-:Y:S02]  /*18b0*/  UISETP.NE.AND UP0, UPT, UR12, 0x1, UPT ;  /* 0x000000010c00788c */ /* 0x000fe4000bf05270 */
[----:B------:R-:W-:Y:S01]  /*18c0*/  USHF.R.U32.HI UR5, URZ, UR14, UR5 ;  /* 0x0000000eff057299 */ /* 0x000fe20008011605 */
[----:B------:R-:W3:Y:S03]  /*18d0*/  LDCU UR45, c[0x0][0x38c] ;  /* 0x00007180ff2d77ac */ /* 0x000ee60008000800 */
[----:B------:R-:W-:-:S02]  /*18e0*/  USEL UR5, UR44, UR5, !UP0 ;  /* 0x000000052c057287 */ /* 0x000fc4000c000000 */
[----:B------:R-:W-:Y:S02]  /*18f0*/  UISETP.NE.AND UP0, UPT, UR15, 0x1, UPT ;  /* 0x000000010f00788c */ /* 0x000fe4000bf05270 */
[----:B----4-:R-:W-:Y:S01]  /*1900*/  UIMAD.WIDE.U32 UR6, UR5, UR8, URZ ;  /* 0x00000008050672a5 */ /* 0x010fe2000f8e00ff */
[----:B------:R-:W4:Y:S01]  /*1910*/  LDCU UR8, c[0x0][0x4a0] ;  /* 0x00009400ff0877ac */ /* 0x000f220008000800 */
[----:B------:R-:W1:Y:S05]  /*1920*/  LDCU UR23, c[0x0][0x4cc] ;  /* 0x00009980ff1777ac */ /* 0x000e6a0008000800 */
[----:B------:R-:W-:Y:S01]  /*1930*/  UMOV UR4, UR7 ;  /* 0x0000000700047c82 */ /* 0x000fe20008000000 */
[----:B------:R-:W1:Y:S01]  /*1940*/  LDCU.64 UR40, c[0x0][0x390] ;  /* 0x00007200ff2877ac */ /* 0x000e620008000a00 */
[----:B------:R-:W-:Y:S01]  /*1950*/  USHF.R.U32.HI UR4, URZ, UR9, UR4 ;  /* 0x00000009ff047299 */ /* 0x000fe20008011604 */
[----:B------:R-:W1:Y:S03]  /*1960*/  LDCU UR9, c[0x0][0x4ec] ;  /* 0x00009d80ff0977ac */ /* 0x000e660008000800 */
[----:B------:R-:W-:-:S02]  /*1970*/  USEL UR4, UR5, UR4, !UP0 ;  /* 0x0000000405047287 */ /* 0x000fc4000c000000 */
[----:B------:R-:W-:Y:S02]  /*1980*/  UISETP.NE.AND UP0, UPT, UR10, 0x1, UPT ;  /* 0x000000010a00788c */ /* 0x000fe4000bf05270 */
[----:B------:R-:W-:Y:S01]  /*1990*/  UIMAD.WIDE.U32 UR6, UR4, UR11, URZ ;  /* 0x0000000b040672a5 */ /* 0x000fe2000f8e00ff */
[----:B------:R-:W1:Y:S01]  /*19a0*/  LDCU.64 UR24, c[0x0][0x4d0] ;  /* 0x00009a00ff1877ac */ /* 0x000e620008000a00 */
[----:B------:R-:W-:-:S05]  /*19b0*/  UIADD3 UR38, UPT, UPT, UR55, UR31, URZ ;  /* 0x0000001f37267290 */ /* 0x000fca000fffe0ff */
[----:B------:R-:W-:Y:S01]  /*19c0*/  UMOV UR6, UR7 ;  /* 0x0000000700067c82 */ /* 0x000fe20008000000 */
[----:B------:R-:W-:Y:S02]  /*19d0*/  UIADD3 UR7, UPT, UPT, -UR4, URZ, URZ ;  /* 0x000000ff04077290 */ /* 0x000fe4000fffe1ff */
[----:B----4-:R-:W-:Y:S02]  /*19e0*/  USHF.R.U32.HI UR6, URZ, UR8, UR6 ;  /* 0x00000008ff067299 */ /* 0x010fe40008011606 */
[----:B------:R-:W-:Y:S02]  /*19f0*/  UIADD3 UR8, UPT, UPT, -UR5, URZ, URZ ;  /* 0x000000ff05087290 */ /* 0x000fe4000fffe1ff */
[----:B------:R-:W-:Y:S02]  /*1a00*/  USEL UR14, UR4, UR6, !UP0 ;  /* 0x00000006040e7287 */ /* 0x000fe4000c000000 */
[----:B------:R-:W-:Y:S02]  /*1a10*/  UIMAD UR7, UR15, UR7, UR5 ;  /* 0x000000070f0772a4 */ /* 0x000fe4000f8e0205 */
[----:B------:R-:W-:-:S02]  /*1a20*/  UIADD3 UR6, UPT, UPT, -UR14, URZ, URZ ;  /* 0x000000ff0e067290 */ /* 0x000fc4000fffe1ff */
[----:B------:R-:W-:Y:S02]  /*1a30*/  UIMAD UR8, UR12, UR8, UR44 ;  /* 0x000000080c0872a4 */ /* 0x000fe4000f8e022c */
[----:B------:R-:W-:Y:S02]  /*1a40*/  UIMAD UR13, UR10, UR6, UR4 ;  /* 0x000000060a0d72a4 */ /* 0x000fe4000f8e0204 */
[----:B-1----:R-:W-:Y:S02]  /*1a50*/  UIMAD UR11, UR8, UR20, UR9 ;  /* 0x00000014080b72a4 */ /* 0x002fe4000f8e0209 */
[----:B------:R-:W-:Y:S01]  /*1a60*/  UIMAD UR12, UR7, UR21, UR16 ;  /* 0x00000015070c72a4 */ /* 0x000fe2000f8e0210 */
[----:B------:R-:W1:Y:S02]  /*1a70*/  LDCU.64 UR4, c[0x0][0x4f8] ;  /* 0x00009f00ff0477ac */ /* 0x000e640008000a00 */
[----:B------:R-:W4:Y:S01]  /*1a80*/  LDCU UR6, c[0x0][0x500] ;  /* 0x0000a000ff0677ac */ /* 0x000f220008000800 */
[----:B------:R-:W-:Y:S01]  /*1a90*/  UIMAD UR13, UR13, UR18, UR17 ;  /* 0x000000120d0d72a4 */ /* 0x000fe2000f8e0211 */
[----:B------:R-:W-:Y:S01]  /*1aa0*/  UMOV UR27, URZ ;  /* 0x000000ff001b7c82 */ /* 0x000fe20008000000 */
[----:B------:R-:W-:Y:S01]  /*1ab0*/  UMOV UR7, UR30 ;  /* 0x0000001e00077c82 */ /* 0x000fe20008000000 */
[----:B------:R-:W-:Y:S01]  /*1ac0*/  UMOV UR20, URZ ;  /* 0x000000ff00147c82 */ /* 0x000fe20008000000 */
[----:B------:R-:W-:Y:S01]  /*1ad0*/  UMOV UR21, URZ ;  /* 0x000000ff00157c82 */ /* 0x000fe20008000000 */
[----:B---3--:R-:W-:-:S07]  /*1ae0*/  UMOV UR22, URZ ;  /* 0x000000ff00167c82 */ /* 0x008fce0008000000 */
.L_x_23:
[----:B------:R-:W-:Y:S01]  /*1af0*/  @!P2 MOV R3, 0x2000 ;  /* 0x000020000003a802 */ /* 0x000fe20000000f00 */
[----:B------:R-:W-:Y:S01]  /*1b00*/  ULEA UR9, UR7, UR36, 0x3 ;  /* 0x0000002407097291 */ /* 0x000fe2000f8e18ff */
[----:B--2---:R-:W-:Y:S11]  /*1b10*/  @P0 BRA `(.L_x_19) ;  /* 0x0000000000100947 */ /* 0x004ff60003800000 */
[----:B------:R-:W-:Y:S04]  /*1b20*/  MOV R4, UR26 ;  /* 0x0000001a00047c02 */ /* 0x000fe80008000f00 */
[----:B------:R-:W-:Y:S04]  /*1b30*/  SHF.L.U32 R4, R4, 0x1f, RZ ;  /* 0x0000001f04047819 */ /* 0x000fe800000006ff */
[----:B------:R-:W2:Y:S02]  /*1b40*/  SYNCS.PHASECHK.TRANS64.TRYWAIT P0, [UR9+0xd0], R4 ;  /* 0x0000d004ff0075a7 */ /* 0x000ea40008001109 */
[----:B--2---:R-:W-:Y:S05]  /*1b50*/  @!P0 BRA `(.L_x_20) ;  /* 0x0000006800fc8947 */ /* 0x004fea0003800000 */
.L_x_19:
[----:B------:R3:W-:Y:S01]  /*1b60*/  @!P2 SYNCS.ARRIVE.TRANS64 RZ, [UR9], R3 ;  /* 0x00000003ffffa9a7 */ /* 0x0007e20008000009 */
[----:B------:R-:W-:Y:S04]  /*1b70*/  BSSY.RECONVERGENT B0, `(.L_x_21) ;  /* 0x0000003000007945 */ /* 0x000fe80003800200 */
[----:B------:R-:W-:Y:S05]  /*1b80*/  @P3 BRA `(.L_x_22) ;  /* 0x0000000000043947 */ /* 0x000fea0003800000 */
[----:B-1--4-:R-:W-:Y:S05]  /*1b90*/  BPT.TRAP 0x1 ;  /* 0x000000040000795c */ /* 0x012fea0000300000 */
.L_x_22:
[----:B-1--4-:R-:W-:Y:S05]  /*1ba0*/  BSYNC.RECONVERGENT B0 ;  /* 0x0000000000007941 */ /* 0x012fea0003800200 */
.L_x_21:
[----:B------:R-:W-:Y:S02]  /*1bb0*/  UIADD3 UR8, UPT, UPT, UR7, 0x1, URZ ;  /* 0x0000000107087890 */ /* 0x000fe4000fffe0ff */
[----:B------:R-:W-:Y:S02]  /*1bc0*/  UIMAD UR15, UR20, UR23, UR4 ;  /* 0x00000017140f72a4 */ /* 0x000fe4000f8e0204 */
[----:B------:R-:W-:Y:S02]  /*1bd0*/  UISETP.NE.AND UP0, UPT, UR8, 0x1a, UPT ;  /* 0x0000001a0800788c */ /* 0x000fe4000bf05270 */
[----:B------:R-:W-:Y:S02]  /*1be0*/  ULEA UR16, UR7, UR36, 0xc ;  /* 0x0000002407107291 */ /* 0x000fe4000f8e60ff */
[----:B------:R-:W-:Y:S02]  /*1bf0*/  USEL UR10, URZ, 0x1, UP0 ;  /* 0x00000001ff0a7887 */ /* 0x000fe40008000000 */
[----:B------:R-:W-:Y:S02]  /*1c00*/  USEL UR30, UR8, URZ, UP0 ;  /* 0x000000ff081e7287 */ /* 0x000fe40008000000 */
[----:B------:R-:W-:Y:S02]  /*1c10*/  ULOP3.LUT UR26, UR26, UR10, URZ, 0x3c, !UPT ;  /* 0x0000000a1a1a7292 */ /* 0x000fe4000f8e3cff */
[----:B------:R-:W-:Y:S02]  /*1c20*/  ULEA UR8, UR30, UR36, 0x3 ;  /* 0x000000241e087291 */ /* 0x000fe4000f8e18ff */
[----:B------:R-:W-:Y:S02]  /*1c30*/  UIADD3 UR34, UP0, UPT, UR42, 0x80, URZ ;  /* 0x000000802a227890 */ /* 0x000fe4000ff1e0ff */
[----:B------:R-:W-:Y:S01]  /*1c40*/  USHF.L.U32 UR10, UR27, 0x5, URZ ;  /* 0x000000051b0a7899 */ /* 0x000fe200080006ff */
[----:B--2---:R-:W-:Y:S01]  /*1c50*/  MOV R0, UR26 ;  /* 0x0000001a00007c02 */ /* 0x004fe20008000f00 */
[----:B------:R-:W-:Y:S02]  /*1c60*/  UIADD3.X UR35, UPT, UPT, URZ, UR43, URZ, UP0, !UPT ;  /* 0x0000002bff237290 */ /* 0x000fe400087fe4ff */
[----:B------:R-:W-:Y:S01]  /*1c70*/  UIADD3 UR32, UP3, UPT, UR42, 0x200, URZ ;  /* 0x000002002a207890 */ /* 0x000fe2000ff7e0ff */
[----:B------:R-:W-:Y:S01]  /*1c80*/  SHF.L.U32 R0, R0, 0x1f, RZ ;  /* 0x0000001f00007819 */ /* 0x000fe200000006ff */
[----:B------:R-:W-:Y:S02]  /*1c90*/  UIADD3 UR37, UPT, UPT, UR20, 0x1, URZ ;  /* 0x0000000114257890 */ /* 0x000fe4000fffe0ff */
[----:B------:R-:W-:Y:S01]  /*1ca0*/  UIADD3.X UR33, UPT, UPT, URZ, UR43, URZ, UP3, !UPT ;  /* 0x0000002bff217290 */ /* 0x000fe20009ffe4ff */
[----:B------:R1:W2:Y:S01]  /*1cb0*/  SYNCS.PHASECHK.TRANS64.TRYWAIT P0, [UR8+0xd0], R0 ;  /* 0x0000d000ff0075a7 */ /* 0x0002a20008001108 */
[----:B------:R-:W-:Y:S02]  /*1cc0*/  UIMAD UR8, UR21, UR24, UR5 ;  /* 0x00000018150872a4 */ /* 0x000fe4000f8e0205 */
[----:B------:R-:W-:Y:S02]  /*1cd0*/  UIMAD UR7, UR22, UR25, UR6 ;  /* 0x00000019160772a4 */ /* 0x000fe4000f8e0206 */
[----:B------:R-:W-:Y:S02]  /*1ce0*/  ULEA UR15, UR8, UR15, 0x5 ;  /* 0x0000000f080f7291 */ /* 0x000fe4000f8e28ff */
[----:B------:R-:W-:Y:S02]  /*1cf0*/  UIADD3 UR8, UPT, UPT, UR16, 0x3600, URZ ;  /* 0x0000360010087890 */ /* 0x000fe4000fffe0ff */
[----:B------:R-:W-:Y:S02]  /*1d00*/  ULEA UR7, UR7, UR15, 0xa ;  /* 0x0000000f07077291 */ /* 0x000fe4000f8e50ff */
[----:B------:R-:W-:Y:S02]  /*1d10*/  UIADD3 UR16, UPT, UPT, UR16, 0x1d600, URZ ;  /* 0x0001d60010107890 */ /* 0x000fe4000fffe0ff */
[----:B------:R-:W-:Y:S02]  /*1d20*/  UPRMT UR7, UR7, 0x5410, URZ ;  /* 0x0000541007077896 */ /* 0x000fe400080000ff */
[----:B------:R-:W-:Y:S02]  /*1d30*/  UISETP.NE.AND UP2, UPT, UR37, UR45, UPT ;  /* 0x0000002d2500728c */ /* 0x000fe4000bf45270 */
[----:B------:R-:W-:Y:S02]  /*1d40*/  UIADD3 UR29, UPT, UPT, UR21, 0x1, URZ ;  /* 0x00000001151d7890 */ /* 0x000fe4000fffe0ff */
[----:B------:R-:W-:Y:S02]  /*1d50*/  UIADD3 UR28, UPT, UPT, UR22, 0x1, URZ ;  /* 0x00000001161c7890 */ /* 0x000fe4000fffe0ff */
[----:B------:R-:W-:Y:S01]  /*1d60*/  UIADD3 UR31, UPT, UPT, UR31, 0x1, URZ ;  /* 0x000000011f1f7890 */ /* 0x000fe2000fffe0ff */
[----:B------:R4:W-:Y:S01]  /*1d70*/  UTMALDG.5D.IM2COL [UR8], [UR34], UR7 ;  /* 0x00000008220073b4 */ /* 0x0009e20008060007 */
[----:B------:R-:W-:Y:S01]  /*1d80*/  UMOV UR46, 0x0 ;  /* 0x00000000002e7882 */ /* 0x000fe20000000000 */
[----:B------:R-:W-:Y:S01]  /*1d90*/  UMOV UR47, 0x10000000 ;  /* 0x10000000002f7882 */ /* 0x000fe20000000000 */
[----:B------:R-:W-:Y:S01]  /*1da0*/  UMOV UR17, UR9 ;  /* 0x0000000900117c82 */ /* 0x000fe20008000000 */
[----:B------:R-:W-:Y:S01]  /*1db0*/  @UP2 UIADD3 UR29, UPT, UPT, UR21, URZ, URZ ;  /* 0x000000ff151d2290 */ /* 0x000fe2000fffe0ff */
[----:B------:R-:W-:Y:S03]  /*1dc0*/  UMOV UR18, UR10 ;  /* 0x0000000a00127c82 */ /* 0x000fe60008000000 */
[----:B------:R-:W-:Y:S01]  /*1dd0*/  UISETP.NE.AND UP1, UPT, UR29, UR40, UPT ;  /* 0x000000281d00728c */ /* 0x000fe2000bf25270 */
[----:B------:R3:W-:Y:S10]  /*1de0*/  UTMALDG.5D [UR16], [UR32], desc[UR46] ;  /* 0x00002e10200075b4 */ /* 0x0007f40008021000 */
[----:B------:R-:W-:Y:S04]  /*1df0*/  @UP1 UIADD3 UR28, UPT, UPT, UR22, URZ, URZ ;  /* 0x000000ff161c1290 */ /* 0x000fe8000fffe0ff */
[----:B------:R-:W-:Y:S02]  /*1e00*/  UISETP.NE.AND UP0, UPT, UR28, UR41, UPT ;  /* 0x000000291c00728c */ /* 0x000fe4000bf05270 */
[----:B----4-:R-:W-:Y:S09]  /*1e10*/  UIADD3 UR8, UPT, UPT, UR27, 0x1, URZ ;  /* 0x000000011b087890 */ /* 0x010ff2000fffe0ff */
[----:B------:R-:W-:Y:S01]  /*1e20*/  @UP0 UIADD3 UR8, UPT, UPT, UR27, URZ, URZ ;  /* 0x000000ff1b080290 */ /* 0x000fe2000fffe0ff */
[----:B------:R-:W-:Y:S06]  /*1e30*/  UMOV UR7, UR30 ;  /* 0x0000001e00077c82 */ /* 0x000fec0008000000 */
[----:B------:R-:W-:Y:S01]  /*1e40*/  UMOV UR27, UR8 ;  /* 0x00000008001b7c82 */ /* 0x000fe20008000000 */
[----:B---3--:R-:W-:Y:S02]  /*1e50*/  USEL UR22, UR28, URZ, UP0 ;  /* 0x000000ff1c167287 */ /* 0x008fe40008000000 */
[----:B------:R-:W-:Y:S02]  /*1e60*/  UISETP.NE.AND UP0, UPT, UR31, UR38, UPT ;  /* 0x000000261f00728c */ /* 0x000fe4000bf05270 */
[----:B------:R-:W-:Y:S02]  /*1e70*/  USEL UR20, UR37, URZ, UP2 ;  /* 0x000000ff25147287 */ /* 0x000fe40009000000 */
[----:B------:R-:W-:Y:S05]  /*1e80*/  USEL UR21, UR29, URZ, UP1 ;  /* 0x000000ff1d157287 */ /* 0x000fea0008800000 */
[----:B-1----:R-:W-:Y:S07]  /*1e90*/  BRA.U UP0, `(.L_x_23) ;  /* 0xfffffffd00147547 */ /* 0x002fee000b83ffff */
.L_x_18:
[----:B------:R-:W-:Y:S01]  /*1ea0*/  ULEA UR4, UR30, UR36, 0x3 ;  /* 0x000000241e047291 */ /* 0x000fe2000f8e18ff */
[----:B-1----:R-:W-:Y:S01]  /*1eb0*/  MOV R0, UR26 ;  /* 0x0000001a00007c02 */ /* 0x002fe20008000f00 */
[----:B------:R-:W-:Y:S01]  /*1ec0*/  @!P1 SYNCS.ARRIVE.TRANS64.A1T0 RZ, [UR36+0x1d8], RZ ;  /* 0x0001d8ffffff99a7 */ /* 0x000fe20008100024 */
[----:B------:R-:W-:Y:S02]  /*1ed0*/  UISETP.GE.AND UP0, UPT, UR50, 0x1, UPT ;  /* 0x000000013200788c */ /* 0x000fe4000bf06270 */
[----:B------:R-:W-:-:S04]  /*1ee0*/  SHF.L.U32 R0, R0, 0x1f, RZ ;  /* 0x0000001f00007819 */ /* 0x000fc800000006ff */
[----:B--2---:R1:W2:Y:S03]  /*1ef0*/  SYNCS.PHASECHK.TRANS64.TRYWAIT P0, [UR4+0xd0], R0 ;  /* 0x0000d000ff0075a7 */ /* 0x0042a60008001104 */
[----:B------:R-:W-:Y:S05]  /*1f00*/  BRA.U !UP0, `(.L_x_24) ;  /* 0x00000005088c7547 */ /* 0x000fea000b800000 */
[----:B------:R-:W3:Y:S01]  /*1f10*/  LDCU.128 UR8, c[0x0][0x480] ;  /* 0x00009000ff0877ac */ /* 0x000ee20008000c00 */
[----:B------:R-:W4:Y:S01]  /*1f20*/  LDCU.128 UR32, c[0x0][0x490] ;  /* 0x00009200ff2077ac */ /* 0x000f220008000c00 */
[----:B------:R-:W1:Y:S01]  /*1f30*/  LDCU.64 UR28, c[0x0][0x4c0] ;  /* 0x00009800ff1c77ac */ /* 0x000e620008000a00 */
[----:B------:R-:W1:Y:S01]  /*1f40*/  LDCU UR13, c[0x0][0x4c8] ;  /* 0x00009900ff0d77ac */ /* 0x000e620008000800 */
[----:B------:R-:W1:Y:S01]  /*1f50*/  LDCU.64 UR16, c[0x0][0x4f0] ;  /* 0x00009e00ff1077ac */ /* 0x000e620008000a00 */
[----:B---3--:R-:W-:Y:S02]  /*1f60*/  UIMAD.WIDE.U32 UR4, UR44, UR9, URZ ;  /* 0x000000092c0472a5 */ /* 0x008fe4000f8e00ff */
[----:B------:R-:W-:Y:S02]  /*1f70*/  UISETP.NE.AND UP0, UPT, UR8, 0x1, UPT ;  /* 0x000000010800788c */ /* 0x000fe4000bf05270 */
[----:B------:R-:W-:Y:S01]  /*1f80*/  USHF.R.U32.HI UR5, URZ, UR10, UR5 ;  /* 0x0000000aff057299 */ /* 0x000fe20008011605 */
[----:B------:R-:W3:Y:S03]  /*1f90*/  LDCU UR9, c[0x0][0x4a0] ;  /* 0x00009400ff0977ac */ /* 0x000ee60008000800 */
[----:B------:R-:W-:-:S02]  /*1fa0*/  USEL UR5, UR44, UR5, !UP0 ;  /* 0x000000052c057287 */ /* 0x000fc4000c000000 */
[----:B------:R-:W-:Y:S02]  /*1fb0*/  UISETP.NE.AND UP0, UPT, UR11, 0x1, UPT ;  /* 0x000000010b00788c */ /* 0x000fe4000bf05270 */
[----:B----4-:R-:W-:Y:S01]  /*1fc0*/  UIMAD.WIDE.U32 UR6, UR5, UR32, URZ ;  /* 0x00000020050672a5 */ /* 0x010fe2000f8e00ff */
[----:B------:R-:W1:Y:S01]  /*1fd0*/  LDCU UR10, c[0x0][0x4ec] ;  /* 0x00009d80ff0a77ac */ /* 0x000e620008000800 */
[----:B------:R-:W4:Y:S05]  /*1fe0*/  LDCU UR46, c[0x0][0x38c] ;  /* 0x00007180ff2e77ac */ /* 0x000f2a0008000800 */
[----:B------:R-:W-:Y:S01]  /*1ff0*/  UMOV UR4, UR7 ;  /* 0x0000000700047c82 */ /* 0x000fe20008000000 */
[----:B------:R-:W1:Y:S01]  /*2000*/  LDCU UR23, c[0x0][0x4cc] ;  /* 0x00009980ff1777ac */ /* 0x000e620008000800 */
[----:B------:R-:W-:Y:S01]  /*2010*/  USHF.R.U32.HI UR4, URZ, UR33, UR4 ;  /* 0x00000021ff047299 */ /* 0x000fe20008011604 */
[----:B------:R-:W1:Y:S03]  /*2020*/  LDCU.64 UR40, c[0x0][0x390] ;  /* 0x00007200ff2877ac */ /* 0x000e660008000a00 */
[----:B------:R-:W-:-:S02]  /*2030*/  USEL UR4, UR5, UR4, !UP0 ;  /* 0x0000000405047287 */ /* 0x000fc4000c000000 */
[----:B------:R-:W-:Y:S02]  /*2040*/  UISETP.NE.AND UP0, UPT, UR34, 0x1, UPT ;  /* 0x000000012200788c */ /* 0x000fe4000bf05270 */
[----:B------:R-:W-:Y:S01]  /*2050*/  UIMAD.WIDE.U32 UR6, UR4, UR35, URZ ;  /* 0x00000023040672a5 */ /* 0x000fe2000f8e00ff */
[----:B------:R-:W1:Y:S01]  /*2060*/  LDCU.64 UR24, c[0x0][0x4d0] ;  /* 0x00009a00ff1877ac */ /* 0x000e620008000a00 */
[----:B------:R-:W-:-:S05]  /*2070*/  UIADD3 UR38, UPT, UPT, UR50, UR38, URZ ;  /* 0x0000002632267290 */ /* 0x000fca000fffe0ff */
[----:B------:R-:W-:Y:S01]  /*2080*/  UMOV UR6, UR7 ;  /* 0x0000000700067c82 */ /* 0x000fe20008000000 */
[----:B------:R-:W-:Y:S02]  /*2090*/  UIADD3 UR7, UPT, UPT, -UR5, URZ, URZ ;  /* 0x000000ff05077290 */ /* 0x000fe4000fffe1ff */
[----:B---3--:R-:W-:Y:S02]  /*20a0*/  USHF.R.U32.HI UR6, URZ, UR9, UR6 ;  /* 0x00000009ff067299 */ /* 0x008fe40008011606 */
[----:B------:R-:W-:Y:S02]  /*20b0*/  UIMAD UR7, UR8, UR7, UR44 ;  /* 0x00000007080772a4 */ /* 0x000fe4000f8e022c */
[----:B------:R-:W-:Y:S02]  /*20c0*/  USEL UR14, UR4, UR6, !UP0 ;  /* 0x00000006040e7287 */ /* 0x000fe4000c000000 */
[----:B------:R-:W-:Y:S02]  /*20d0*/  UIADD3 UR6, UPT, UPT, -UR4, URZ, URZ ;  /* 0x000000ff04067290 */ /* 0x000fe4000fffe1ff */
[----:B------:R-:W-:-:S02]  /*20e0*/  UIADD3 UR9, UPT, UPT, -UR14, URZ, URZ ;  /* 0x000000ff0e097290 */ /* 0x000fc4000fffe1ff */
[----:B------:R-:W-:Y:S02]  /*20f0*/  UIMAD UR12, UR11, UR6, UR5 ;  /* 0x000000060b0c72a4 */ /* 0x000fe4000f8e0205 */
[----:B------:R-:W-:Y:S02]  /*2100*/  UIMAD UR9, UR34, UR9, UR4 ;  /* 0x00000009220972a4 */ /* 0x000fe4000f8e0204 */
[----:B-1----:R-:W-:Y:S01]  /*2110*/  UIMAD UR11, UR7, UR28, UR10 ;  /* 0x0000001c070b72a4 */ /* 0x002fe2000f8e020a */
[----:B------:R-:W1:Y:S02]  /*2120*/  LDCU.64 UR4, c[0x0][0x4f8] ;  /* 0x00009f00ff0477ac */ /* 0x000e640008000a00 */
[----:B------:R-:W3:Y:S01]  /*2130*/  LDCU UR6, c[0x0][0x500] ;  /* 0x0000a000ff0677ac */ /* 0x000ee20008000800 */
[----:B------:R-:W-:Y:S02]  /*2140*/  UIMAD UR12, UR12, UR29, UR16 ;  /* 0x0000001d0c0c72a4 */ /* 0x000fe4000f8e0210 */
[----:B------:R-:W-:Y:S01]  /*2150*/  UIMAD UR13, UR9, UR13, UR17 ;  /* 0x0000000d090d72a4 */ /* 0x000fe2000f8e0211 */
[----:B------:R-:W-:Y:S01]  /*2160*/  UMOV UR37, UR50 ;  /* 0x0000003200257c82 */ /* 0x000fe20008000000 */
[----:B----4-:R-:W-:-:S10]  /*2170*/  UMOV UR7, UR30 ;  /* 0x0000001e00077c82 */ /* 0x010fd40008000000 */
.L_x_29:
[----:B------:R-:W-:Y:S01]  /*2180*/  @!P2 MOV R3, 0x2000 ;  /* 0x000020000003a802 */ /* 0x000fe20000000f00 */
[----:B------:R-:W-:Y:S01]  /*2190*/  ULEA UR9, UR7, UR36, 0x3 ;  /* 0x0000002407097291 */ /* 0x000fe2000f8e18ff */
[----:B--2---:R-:W-:Y:S11]  /*21a0*/  @P0 BRA `(.L_x_25) ;  /* 0x0000000000100947 */ /* 0x004ff60003800000 */
[----:B------:R-:W-:Y:S04]  /*21b0*/  MOV R4, UR26 ;  /* 0x0000001a00047c02 */ /* 0x000fe80008000f00 */
[----:B------:R-:W-:Y:S04]  /*21c0*/  SHF.L.U32 R4, R4, 0x1f, RZ ;  /* 0x0000001f04047819 */ /* 0x000fe800000006ff */
[----:B------:R-:W2:Y:S02]  /*21d0*/  SYNCS.PHASECHK.TRANS64.TRYWAIT P0, [UR9+0xd0], R4 ;  /* 0x0000d004ff0075a7 */ /* 0x000ea40008001109 */
[----:B--2---:R-:W-:Y:S05]  /*21e0*/  @!P0 BRA `(.L_x_26) ;  /* 0x0000006400708947 */ /* 0x004fea0003800000 */
.L_x_25:
[----:B------:R4:W-:Y:S01]  /*21f0*/  @!P2 SYNCS.ARRIVE.TRANS64 RZ, [UR9], R3 ;  /* 0x00000003ffffa9a7 */ /* 0x0009e20008000009 */
[----:B------:R-:W-:Y:S04]  /*2200*/  BSSY.RECONVERGENT B0, `(.L_x_27) ;  /* 0x0000003000007945 */ /* 0x000fe80003800200 */
[----:B------:R-:W-:Y:S05]  /*2210*/  @P3 BRA `(.L_x_28) ;  /* 0x0000000000043947 */ /* 0x000fea0003800000 */
[----:B-1-3--:R-:W-:Y:S05]  /*2220*/  BPT.TRAP 0x1 ;  /* 0x000000040000795c */ /* 0x00afea0000300000 */
.L_x_28:
[----:B-1-3--:R-:W-:Y:S05]  /*2230*/  BSYNC.RECONVERGENT B0 ;  /* 0x0000000000007941 */ /* 0x00afea0003800200 */
.L_x_27:
[----:B------:R-:W-:Y:S02]  /*2240*/  UIADD3 UR8, UPT, UPT, UR7, 0x1, URZ ;  /* 0x0000000107087890 */ /* 0x000fe4000fffe0ff */
[----:B------:R-:W-:Y:S02]  /*2250*/  UIMAD UR16, UR20, UR23, UR4 ;  /* 0x00000017141072a4 */ /* 0x000fe4000f8e0204 */
[----:B------:R-:W-:Y:S02]  /*2260*/  UISETP.NE.AND UP0, UPT, UR8, 0x1a, UPT ;  /* 0x0000001a0800788c */ /* 0x000fe4000bf05270 */
[----:B------:R-:W-:Y:S02]  /*2270*/  UIMAD UR15, UR21, UR24, UR5 ;  /* 0x00000018150f72a4 */ /* 0x000fe4000f8e0205 */
[----:B------:R-:W-:Y:S02]  /*2280*/  USEL UR10, URZ, 0x1, UP0 ;  /* 0x00000001ff0a7887 */ /* 0x000fe40008000000 */
[----:B------:R-:W-:Y:S02]  /*2290*/  USEL UR30, UR8, URZ, UP0 ;  /* 0x000000ff081e7287 */ /* 0x000fe40008000000 */
[----:B------:R-:W-:Y:S02]  /*22a0*/  ULOP3.LUT UR26, UR26, UR10, URZ, 0x3c, !UPT ;  /* 0x0000000a1a1a7292 */ /* 0x000fe4000f8e3cff */
[----:B------:R-:W-:Y:S02]  /*22b0*/  ULEA UR8, UR30, UR36, 0x3 ;  /* 0x000000241e087291 */ /* 0x000fe4000f8e18ff */
[----:B------:R-:W-:Y:S02]  /*22c0*/  ULEA UR18, UR7, UR36, 0xc ;  /* 0x0000002407127291 */ /* 0x000fe4000f8e60ff */
[----:B------:R-:W-:Y:S01]  /*22d0*/  UIMAD UR7, UR22, UR25, UR6 ;  /* 0x00000019160772a4 */ /* 0x000fe2000f8e0206 */
[----:B--2---:R-:W-:Y:S01]  /*22e0*/  MOV R0, UR26 ;  /* 0x0000001a00007c02 */ /* 0x004fe20008000f00 */
[----:B------:R-:W-:Y:S02]  /*22f0*/  ULEA UR15, UR15, UR16, 0x5 ;  /* 0x000000100f0f7291 */ /* 0x000fe4000f8e28ff */
[----:B------:R-:W-:Y:S01]  /*2300*/  UIADD3 UR34, UP0, UPT, UR42, 0x80, URZ ;  /* 0x000000802a227890 */ /* 0x000fe2000ff1e0ff */
[----:B------:R-:W-:Y:S01]  /*2310*/  SHF.L.U32 R0, R0, 0x1f, RZ ;  /* 0x0000001f00007819 */ /* 0x000fe200000006ff */
[----:B------:R-:W-:Y:S02]  /*2320*/  ULEA UR7, UR7, UR15, 0xa ;  /* 0x0000000f07077291 */ /* 0x000fe4000f8e50ff */
[----:B------:R-:W-:Y:S01]  /*2330*/  USHF.L.U32 UR10, UR27, 0x5, URZ ;  /* 0x000000051b0a7899 */ /* 0x000fe200080006ff */
[----:B------:R1:W2:Y:S01]  /*2340*/  SYNCS.PHASECHK.TRANS64.TRYWAIT P0, [UR8+0xd0], R0 ;  /* 0x0000d000ff0075a7 */ /* 0x0002a20008001108 */
[----:B------:R-:W-:Y:S02]  /*2350*/  UIADD3.X UR35, UPT, UPT, URZ, UR43, URZ, UP0, !UPT ;  /* 0x0000002bff237290 */ /* 0x000fe400087fe4ff */
[----:B------:R-:W-:Y:S02]  /*2360*/  UIADD3 UR8, UPT, UPT, UR18, 0x3600, URZ ;  /* 0x0000360012087890 */ /* 0x000fe4000fffe0ff */
[----:B------:R-:W-:Y:S02]  /*2370*/  UPRMT UR7, UR7, 0x5410, URZ ;  /* 0x0000541007077896 */ /* 0x000fe400080000ff */
[----:B------:R-:W-:Y:S02]  /*2380*/  UIADD3 UR32, UP3, UPT, UR42, 0x200, URZ ;  /* 0x000002002a207890 */ /* 0x000fe4000ff7e0ff */
[----:B------:R-:W-:Y:S02]  /*2390*/  UIADD3 UR16, UPT, UPT, UR18, 0x1d600, URZ ;  /* 0x0001d60012107890 */ /* 0x000fe4000fffe0ff */
[----:B------:R-:W-:Y:S02]  /*23a0*/  UIADD3.X UR33, UPT, UPT, URZ, UR43, URZ, UP3, !UPT ;  /* 0x0000002bff217290 */ /* 0x000fe40009ffe4ff */
[----:B------:R-:W-:Y:S01]  /*23b0*/  UIADD3 UR31, UPT, UPT, UR20, 0x1, URZ ;  /* 0x00000001141f7890 */ /* 0x000fe2000fffe0ff */
[----:B------:R3:W-:Y:S01]  /*23c0*/  UTMALDG.5D.IM2COL [UR8], [UR34], UR7 ;  /* 0x00000008220073b4 */ /* 0x0007e20008060007 */
[----:B------:R-:W-:Y:S02]  /*23d0*/  UIADD3 UR29, UPT, UPT, UR21, 0x1, URZ ;  /* 0x00000001151d7890 */ /* 0x000fe4000fffe0ff */
[----:B------:R-:W-:Y:S02]  /*23e0*/  UISETP.NE.AND UP2, UPT, UR31, UR46, UPT ;  /* 0x0000002e1f00728c */ /* 0x000fe4000bf45270 */
[----:B------:R-:W-:Y:S01]  /*23f0*/  UIADD3 UR28, UPT, UPT, UR22, 0x1, URZ ;  /* 0x00000001161c7890 */ /* 0x000fe2000fffe0ff */
[----:B------:R-:W-:Y:S01]  /*2400*/  UMOV UR44, 0x0 ;  /* 0x00000000002c7882 */ /* 0x000fe20000000000 */
[----:B------:R-:W-:Y:S01]  /*2410*/  UMOV UR45, 0x10000000 ;  /* 0x10000000002d7882 */ /* 0x000fe20000000000 */
[----:B------:R-:W-:Y:S01]  /*2420*/  UMOV UR17, UR9 ;  /* 0x0000000900117c82 */ /* 0x000fe20008000000 */
[----:B------:R-:W-:Y:S02]  /*2430*/  UMOV UR18, UR10 ;  /* 0x0000000a00127c82 */ /* 0x000fe40008000000 */
[----:B------:R4:W-:Y:S03]  /*2440*/  UTMALDG.5D [UR16], [UR32], desc[UR44] ;  /* 0x00002c10200075b4 */ /* 0x0009e60008021000 */
[----:B------:R-:W-:Y:S04]  /*2450*/  @UP2 UIADD3 UR29, UPT, UPT, UR21, URZ, URZ ;  /* 0x000000ff151d2290 */ /* 0x000fe8000fffe0ff */
[----:B------:R-:W-:Y:S11]  /*2460*/  UISETP.NE.AND UP1, UPT, UR29, UR40, UPT ;  /* 0x000000281d00728c */ /* 0x000ff6000bf25270 */
[----:B------:R-:W-:Y:S04]  /*2470*/  @UP1 UIADD3 UR28, UPT, UPT, UR22, URZ, URZ ;  /* 0x000000ff161c1290 */ /* 0x000fe8000fffe0ff */
[----:B------:R-:W-:Y:S02]  /*2480*/  UISETP.NE.AND UP0, UPT, UR28, UR41, UPT ;  /* 0x000000291c00728c */ /* 0x000fe4000bf05270 */
[----:B---3--:R-:W-:Y:S02]  /*2490*/  UIADD3 UR8, UPT, UPT, UR27, 0x1, URZ ;  /* 0x000000011b087890 */ /* 0x008fe4000fffe0ff */
[----:B------:R-:W-:Y:S07]  /*24a0*/  UIADD3 UR7, UPT, UPT, UR37, -0x1, URZ ;  /* 0xffffffff25077890 */ /* 0x000fee000fffe0ff */
[----:B------:R-:W-:Y:S07]  /*24b0*/  @UP0 UIADD3 UR8, UPT, UPT, UR27, URZ, URZ ;  /* 0x000000ff1b080290 */ /* 0x000fee000fffe0ff */
[----:B------:R-:W-:Y:S01]  /*24c0*/  UMOV UR27, UR8 ;  /* 0x00000008001b7c82 */ /* 0x000fe20008000000 */
[----:B----4-:R-:W-:Y:S02]  /*24d0*/  USEL UR22, UR28, URZ, UP0 ;  /* 0x000000ff1c167287 */ /* 0x010fe40008000000 */
[----:B------:R-:W-:Y:S02]  /*24e0*/  UISETP.GT.U32.AND UP0, UPT, UR37, 0x1, UPT ;  /* 0x000000012500788c */ /* 0x000fe4000bf04070 */
[----:B------:R-:W-:Y:S02]  /*24f0*/  USEL UR20, UR31, URZ, UP2 ;  /* 0x000000ff1f147287 */ /* 0x000fe40009000000 */
[----:B------:R-:W-:Y:S01]  /*2500*/  USEL UR21, UR29, URZ, UP1 ;  /* 0x000000ff1d157287 */ /* 0x000fe20008800000 */
[----:B------:R-:W-:Y:S01]  /*2510*/  UMOV UR37, UR7 ;  /* 0x0000000700257c82 */ /* 0x000fe20008000000 */
[----:B------:R-:W-:Y:S03]  /*2520*/  UMOV UR7, UR30 ;  /* 0x0000001e00077c82 */ /* 0x000fe60008000000 */
[----:B-1----:R-:W-:Y:S07]  /*2530*/  BRA.U UP0, `(.L_x_29) ;  /* 0xfffffffd00107547 */ /* 0x002fee000b83ffff */
.L_x_24:
[----:B------:R-:W-:Y:S01]  /*2540*/  SHF.L.U32 R3, R2, 0x1f, RZ ;  /* 0x0000001f02037819 */ /* 0x000fe200000006ff */
[----:B------:R-:W-:-:S03]  /*2550*/  NOP ;  /* 0x0000000000007918 */ /* 0x000fc60000000000 */
[----:B--2---:R-:W2:Y:S02]  /*2560*/  SYNCS.PHASECHK.TRANS64.TRYWAIT P0, [UR36+0x1e0], R3 ;  /* 0x0001e003ff0075a7 */ /* 0x004ea40008001124 */
[----:B--2---:R-:W-:Y:S05]  /*2570*/  @!P0 BRA `(.L_x_30) ;  /* 0x0000006000a48947 */ /* 0x004fea0003800000 */
.L_x_133:
[----:B------:R-:W2:Y:S01]  /*2580*/  LDS.128 R4, [UR36+0x220] ;  /* 0x00022024ff047984 */ /* 0x000ea20008000c00 */
[----:B------:R-:W-:Y:S02]  /*2590*/  UIADD3 UR4, UPT, UPT, UR36, 0x1e8, URZ ;  /* 0x000001e824047890 */ /* 0x000fe4000fffe0ff */
[----:B------:R-:W-:Y:S01]  /*25a0*/  UISETP.GE.AND UP0, UPT, UR39, 0x1, UPT ;  /* 0x000000012700788c */ /* 0x000fe2000bf06270 */
[----:B------:R-:W-:Y:S01]  /*25b0*/  @!PT LDS RZ, [RZ] ;  /* 0x00000000fffff984 */ /* 0x000fe20000000800 */
[----:B------:R-:W-:Y:S01]  /*25c0*/  @!PT LDS RZ, [RZ] ;  /* 0x00000000fffff984 */ /* 0x000fe20000000800 */
[----:B------:R-:W-:Y:S01]  /*25d0*/  @!PT LDS RZ, [RZ] ;  /* 0x00000000fffff984 */ /* 0x000fe20000000800 */
[----:B------:R-:W-:Y:S01]  /*25e0*/  @!PT LDS RZ, [RZ] ;  /* 0x00000000fffff984 */ /* 0x000fe20000000800 */
[----:B------:R3:W-:Y:S06]  /*25f0*/  MEMBAR.ALL.CTA ;  /* 0x0000000000007992 */ /* 0x0007ec0000008000 */
[----:B---3--:R-:W3:Y:S01]  /*2600*/  FENCE.VIEW.ASYNC.S ;  /* 0x00000000000073c6 */ /* 0x008ee20000000000 */
[----:B------:R-:W-:-:S09]  /*2610*/  UPRMT UR4, URZ, 0x654, UR4 ;  /* 0x00000654ff047896 */ /* 0x000fd20008000004 */
[----:B---3--:R-:W-:Y:S01]  /*2620*/  SYNCS.ARRIVE.TRANS64.RED.A1T0 RZ, [UR4], RZ ;  /* 0x000000ffffff79a7 */ /* 0x008fe20008100404 */
[----:B--2---:R-:W-:-:S13]  /*2630*/  LOP3.LUT P0, RZ, R6, 0x1, RZ, 0xc0, !PT ;  /* 0x0000000106ff7812 */ /* 0x004fda000780c0ff */
[----:B------:R-:W-:Y:S01]  /*2640*/  VOTEU.ANY UP1, P0 ;  /* 0x0000000000ff7886 */ /* 0x000fe20000020100 */
[----:B------:R-:W-:-:S13]  /*2650*/  PLOP3.LUT P0, PT, PT, PT, UP1, 0x80, 0x8 ;  /* 0x000000000008781c */ /* 0x000fda0003f0f018 */
[----:B-1----:R-:W-:Y:S02]  /*2660*/  @P0 MOV R0, R4 ;  /* 0x0000000400000202 */ /* 0x002fe40000000f00 */
[----:B------:R-:W-:Y:S02]  /*2670*/  @P0 LOP3.LUT R4, R5, 0xffff, RZ, 0xc0, !PT ;  /* 0x0000ffff05040812 */ /* 0x000fe400078ec0ff */
[----:B------:R-:W-:Y:S02]  /*2680*/  @P0 R2UR UR6, R0 ;  /* 0x00000000000602ca */ /* 0x000fe400000e0000 */
[----:B------:R-:W-:-:S11]  /*2690*/  @P0 R2UR UR5, R4 ;  /* 0x00000000040502ca */ /* 0x000fd600000e0000 */
[----:B------:R-:W-:Y:S02]  /*26a0*/  @UP1 UMOV UR49, UR6 ;  /* 0x0000000600311c82 */ /* 0x000fe40008000000 */
[----:B------:R-:W-:Y:S01]  /*26b0*/  @UP1 UMOV UR48, UR5 ;  /* 0x0000000500301c82 */ /* 0x000fe20008000000 */
[----:B------:R-:W-:Y:S05]  /*26c0*/  BRA.U !UP0, `(.L_x_31) ;  /* 0x0000000108d47547 */ /* 0x000fea000b800000 */
[----:B------:R-:W1:Y:S01]  /*26d0*/  LDCU.128 UR16, c[0x0][0xc10] ;  /* 0x00018200ff1077ac */ /* 0x000e620008000c00 */
[----:B------:R-:W2:Y:S01]  /*26e0*/  LDCU UR20, c[0x0][0xc20] ;  /* 0x00018400ff1477ac */ /* 0x000ea20008000800 */
[----:B------:R-:W3:Y:S01]  /*26f0*/  LDCU UR13, c[0x0][0xc0c] ;  /* 0x00018180ff0d77ac */ /* 0x000ee20008000800 */
[----:B------:R-:W4:Y:S01]  /*2700*/  LDCU.64 UR14, c[0x0][0xc28] ;  /* 0x00018500ff0e77ac */ /* 0x000f220008000a00 */
[----:B------:R-:W-:Y:S02]  /*2710*/  UISETP.NE.AND UP3, UPT, UR39, 0x1, UPT ;  /* 0x000000012700788c */ /* 0x000fe4000bf65270 */
[----:B-1----:R-:W-:Y:S02]  /*2720*/  UIMAD.WIDE.U32 UR4, UR52, UR19, URZ ;  /* 0x00000013340472a5 */ /* 0x002fe4000f8e00ff */
[----:B------:R-:W-:Y:S02]  /*2730*/  UIMAD.WIDE.U32 UR6, UR53, UR16, URZ ;  /* 0x00000010350672a5 */ /* 0x000fe4000f8e00ff */
[----:B------:R-:W-:-:S02]  /*2740*/  UISETP.NE.AND UP0, UPT, UR18, 0x1, UPT ;  /* 0x000000011200788c */ /* 0x000fc4000bf05270 */
[----:B------:R-:W-:Y:S01]  /*2750*/  UIMAD.WIDE.U32 UR10, UR48, UR19, URZ ;  /* 0x00000013300a72a5 */ /* 0x000fe2000f8e00ff */
[----:B------:R-:W-:Y:S01]  /*2760*/  UMOV UR4, UR5 ;  /* 0x0000000500047c82 */ /* 0x000fe20008000000 */
[----:B---3--:R-:W-:Y:S02]  /*2770*/  UISETP.NE.AND UP2, UPT, UR13, 0x1, UPT ;  /* 0x000000010d00788c */ /* 0x008fe4000bf45270 */
[----:B--2---:R-:W-:Y:S02]  /*2780*/  USHF.R.U32.HI UR5, URZ, UR20, UR4 ;  /* 0x00000014ff057299 */ /* 0x004fe40008011604 */
[----:B------:R-:W-:Y:S01]  /*2790*/  UIMAD.WIDE.U32 UR8, UR49, UR16, URZ ;  /* 0x00000010310872a5 */ /* 0x000fe2000f8e00ff */
[----:B------:R-:W-:Y:S01]  /*27a0*/  UMOV UR4, UR7 ;  /* 0x0000000700047c82 */ /* 0x000fe20008000000 */
[----:B------:R-:W-:Y:S02]  /*27b0*/  USEL UR5, UR52, UR5, !UP0 ;  /* 0x0000000534057287 */ /* 0x000fe4000c000000 */
[----:B------:R-:W-:-:S02]  /*27c0*/  USHF.R.U32.HI UR4, URZ, UR17, UR4 ;  /* 0x00000011ff047299 */ /* 0x000fc40008011604 */
[----:B----4-:R-:W-:Y:S02]  /*27d0*/  UIMAD.WIDE.U32 UR6, UR5, UR14, URZ ;  /* 0x0000000e050672a5 */ /* 0x010fe4000f8e00ff */
[----:B------:R-:W-:Y:S01]  /*27e0*/  USEL UR12, UR53, UR4, !UP2 ;  /* 0x00000004350c7287 */ /* 0x000fe2000d000000 */
[----:B------:R-:W-:Y:S02]  /*27f0*/  UMOV UR8, UR9 ;  /* 0x0000000900087c82 */ /* 0x000fe40008000000 */
[----:B------:R-:W-:Y:S01]  /*2800*/  UMOV UR4, UR11 ;  /* 0x0000000b00047c82 */ /* 0x000fe20008000000 */
[----:B------:R-:W-:Y:S01]  /*2810*/  UIMAD.WIDE.U32 UR10, UR12, UR14, URZ ;  /* 0x0000000e0c0a72a5 */ /* 0x000fe2000f8e00ff */
[----:B------:R-:W-:Y:S01]  /*2820*/  UMOV UR6, UR7 ;  /* 0x0000000700067c82 */ /* 0x000fe20008000000 */
[----:B------:R-:W-:Y:S02]  /*2830*/  USHF.R.U32.HI UR4, URZ, UR20, UR4 ;  /* 0x00000014ff047299 */ /* 0x000fe40008011604 */
[----:B------:R-:W-:-:S02]  /*2840*/  @UP3 USHF.R.U32.HI UR5, URZ, UR15, UR6 ;  /* 0x0000000fff053299 */ /* 0x000fc40008011606 */
[----:B------:R-:W-:Y:S01]  /*2850*/  USHF.R.U32.HI UR17, URZ, UR17, UR8 ;  /* 0x00000011ff117299 */ /* 0x000fe20008011608 */
[----:B------:R-:W-:Y:S01]  /*2860*/  UMOV UR6, UR11 ;  /* 0x0000000b00067c82 */ /* 0x000fe20008000000 */
[----:B------:R-:W-:Y:S02]  /*2870*/  USEL UR4, UR48, UR4, !UP0 ;  /* 0x0000000430047287 */ /* 0x000fe4000c000000 */
[----:B------:R-:W-:Y:S02]  /*2880*/  @UP3 USHF.R.U32.HI UR12, URZ, UR15, UR6 ;  /* 0x0000000fff0c3299 */ /* 0x000fe40008011606 */
[----:B------:R-:W-:Y:S02]  /*2890*/  UIMAD UR6, UR39, UR5, URZ ;  /* 0x00000005270672a4 */ /* 0x000fe4000f8e02ff */
[----:B------:R-:W-:Y:S02]  /*28a0*/  USEL UR5, UR49, UR17, !UP2 ;  /* 0x0000001131057287 */ /* 0x000fe4000d000000 */
[----:B------:R-:W-:-:S02]  /*28b0*/  UIMAD UR8, UR39, UR12, URZ ;  /* 0x0000000c270872a4 */ /* 0x000fc4000f8e02ff */
[----:B------:R-:W-:Y:S02]  /*28c0*/  UISETP.GE.AND UP0, UPT, UR4, UR6, UPT ;  /* 0x000000060400728c */ /* 0x000fe4000bf06270 */
[----:B------:R-:W-:Y:S02]  /*28d0*/  UIMAD.WIDE.U32 UR6, UR4, UR14, URZ ;  /* 0x0000000e040672a5 */ /* 0x000fe4000f8e00ff */
[----:B------:R-:W-:Y:S02]  /*28e0*/  UISETP.GE.OR UP0, UPT, UR5, UR8, UP0 ;  /* 0x000000080500728c */ /* 0x000fe40008706670 */
[----:B------:R-:W-:Y:S02]  /*28f0*/  UIMAD.WIDE.U32 UR8, UR5, UR14, URZ ;  /* 0x0000000e050872a5 */ /* 0x000fe4000f8e00ff */
[----:B------:R-:W-:Y:S01]  /*2900*/  UIADD3 UR10, UPT, UPT, -UR4, URZ, URZ ;  /* 0x000000ff040a7290 */ /* 0x000fe2000fffe1ff */
[----:B------:R-:W-:Y:S02]  /*2910*/  UMOV UR6, UR7 ;  /* 0x0000000700067c82 */ /* 0x000fe40008000000 */
[----:B------:R-:W-:-:S02]  /*2920*/  USHF.R.U32.HI UR6, URZ, UR15, UR6 ;  /* 0x0000000fff067299 */ /* 0x000fc40008011606 */
[----:B------:R-:W-:Y:S02]  /*2930*/  UIMAD UR10, UR18, UR10, UR48 ;  /* 0x0000000a120a72a4 */ /* 0x000fe4000f8e0230 */
[----:B------:R-:W-:Y:S01]  /*2940*/  USEL UR6, UR4, UR6, !UP3 ;  /* 0x0000000604067287 */ /* 0x000fe2000d800000 */
[----:B------:R-:W-:Y:S01]  /*2950*/  @!UP0 UMOV UR7, UR9 ;  /* 0x0000000900078c82 */ /* 0x000fe20008000000 */
[----:B------:R-:W-:Y:S02]  /*2960*/  UIADD3 UR9, UPT, UPT, -UR5, URZ, URZ ;  /* 0x000000ff05097290 */ /* 0x000fe4000fffe1ff */
[----:B------:R-:W-:Y:S02]  /*2970*/  @!UP0 USHF.R.U32.HI UR7, URZ, UR15, UR7 ;  /* 0x0000000fff078299 */ /* 0x000fe40008011607 */
[----:B------:R-:W-:Y:S02]  /*2980*/  UIADD3 UR8, UPT, UPT, -UR6, URZ, URZ ;  /* 0x000000ff06087290 */ /* 0x000fe4000fffe1ff */
[----:B------:R-:W-:-:S02]  /*2990*/  @!UP0 USEL UR7, UR5, UR7, !UP3 ;  /* 0x0000000705078287 */ /* 0x000fc4000d800000 */
[----:B------:R-:W-:Y:S02]  /*29a0*/  UIMAD UR8, UR39, UR8, UR4 ;  /* 0x00000008270872a4 */ /* 0x000fe4000f8e0204 */
[----:B------:R-:W-:Y:S02]  /*29b0*/  @!UP0 UIADD3 UR6, UPT, UPT, UR6, -UR7, URZ ;  /* 0x8000000706068290 */ /* 0x000fe4000fffe0ff */
[----:B------:R-:W-:Y:S02]  /*29c0*/  @!UP0 UIMAD UR7, UR8, UR12, UR7 ;  /* 0x0000000c080782a4 */ /* 0x000fe4000f8e0207 */
[----:B------:R-:W-:Y:S02]  /*29d0*/  @!UP0 UIMAD UR4, UR39, UR6, UR5 ;  /* 0x00000006270482a4 */ /* 0x000fe4000f8e0205 */
[----:B------:R-:W-:Y:S02]  /*29e0*/  UIMAD UR6, UR13, UR9, UR49 ;  /* 0x000000090d0672a4 */ /* 0x000fe4000f8e0231 */
[----:B------:R-:W-:Y:S01]  /*29f0*/  UIMAD UR48, UR4, UR18, UR10 ;  /* 0x00000012043072a4 */ /* 0x000fe2000f8e020a */
[----:B------:R-:W-:-:S02]  /*2a00*/  @!UP0 UMOV UR5, UR7 ;  /* 0x0000000700058c82 */ /* 0x000fc40008000000 */
[----:B------:R-:W-:-:S12]  /*2a10*/  UIMAD UR49, UR5, UR13, UR6 ;  /* 0x0000000d053172a4 */ /* 0x000fd8000f8e0206 */
.L_x_31:
        /* <DEDUP_REMOVED lines=20> */
.L_x_32:
[----:B------:R-:W-:Y:S01]  /*2b60*/  R2UR UR5, R45 ;  /* 0x000000002d0572ca */ /* 0x000fe200000e0000 */
[----:B------:R-:W-:Y:S01]  /*2b70*/  UMOV UR31, UR38 ;  /* 0x00000026001f7c82 */ /* 0x000fe20008000000 */
[----:B------:R-:W-:Y:S02]  /*2b80*/  R2UR UR4, R44 ;  /* 0x000000002c0472ca */ /* 0x000fe400000e0000 */
[----:B------:R-:W-:Y:S02]  /*2b90*/  PLOP3.LUT P1, PT, PT, PT, PT, 0x80, 0x8 ;  /* 0x000000000008781c */ /* 0x000fe40003f2f070 */
[----:B------:R-:W-:-:S07]  /*2ba0*/  LOP3.LUT R2, R2, 0x1, RZ, 0x3c, !PT ;  /* 0x0000000102027812 */ /* 0x000fce00078e3cff */
[----:B------:R-:W-:Y:S02]  /*2bb0*/  UIADD3 UR51, UPT, UPT, UR49, UR5, URZ ;  /* 0x0000000531337290 */ /* 0x000fe4000fffe0ff */
[----:B------:R-:W-:Y:S01]  /*2bc0*/  UIADD3 UR22, UPT, UPT, UR48, UR4, URZ ;  /* 0x0000000430167290 */ /* 0x000fe2000fffe0ff */
[----:B------:R-:W-:Y:S11]  /*2bd0*/  BRA.U UP1, `(.L_x_33) ;  /* 0xffffffe901e07547 */ /* 0x000ff6000b83ffff */
[----:B------:R-:W-:Y:S01]  /*2be0*/  UIADD3 UR36, UPT, UPT, UR36, 0xd0, URZ ;  /* 0x000000d024247890 */ /* 0x000fe2000fffe0ff */
[----:B------:R-:W-:-:S03]  /*2bf0*/  MOV R2, UR26 ;  /* 0x0000001a00027c02 */ /* 0x000fc60008000f00 */
[----:B------:R-:W-:Y:S01]  /*2c00*/  ULEA UR4, UR30, UR36, 0x3 ;  /* 0x000000241e047291 */ /* 0x000fe2000f8e18ff */
[----:B------:R-:W-:-:S08]  /*2c10*/  SHF.L.U32 R2, R2, 0x1f, RZ ;  /* 0x0000001f02027819 */ /* 0x000fd000000006ff */
[----:B------:R-:W1:Y:S02]  /*2c20*/  SYNCS.PHASECHK.TRANS64.TRYWAIT P0, [UR4], R2 ;  /* 0x00000002ff0075a7 */ /* 0x000e640008001104 */
[----:B-1----:R-:W-:Y:S05]  /*2c30*/  @!P0 BRA `(.L_x_34) ;  /* 0x0000005c000c8947 */ /* 0x002fea0003800000 */
.L_x_135:
[----:B------:R-:W-:-:S04]  /*2c40*/  UIADD3 UR4, UPT, UPT, UR30, 0x1, URZ ;  /* 0x000000011e047890 */ /* 0x000fc8000fffe0ff */
[----:B------:R-:W-:-:S04]  /*2c50*/  UISETP.NE.AND UP0, UPT, UR4, 0x1a, UPT ;  /* 0x0000001a0400788c */ /* 0x000fc8000bf05270 */
[----:B------:R-:W-:Y:S02]  /*2c60*/  USEL UR5, URZ, 0x1, UP0 ;  /* 0x00000001ff057887 */ /* 0x000fe40008000000 */
[----:B------:R-:W-:Y:S02]  /*2c70*/  USEL UR4, UR4, URZ, UP0 ;  /* 0x000000ff04047287 */ /* 0x000fe40008000000 */
[----:B------:R-:W-:Y:S02]  /*2c80*/  ULOP3.LUT UR6, UR26, UR5, URZ, 0x3c, !UPT ;  /* 0x000000051a067292 */ /* 0x000fe4000f8e3cff */
[----:B------:R-:W-:-:S04]  /*2c90*/  ULEA UR5, UR4, UR36, 0x3 ;  /* 0x0000002404057291 */ /* 0x000fc8000f8e18ff */
[----:B-1----:R-:W-:-:S04]  /*2ca0*/  MOV R2, UR6 ;  /* 0x0000000600027c02 */ /* 0x002fc80008000f00 */
[----:B------:R-:W-:-:S04]  /*2cb0*/  SHF.L.U32 R2, R2, 0x1f, RZ ;  /* 0x0000001f02027819 */ /* 0x000fc800000006ff */
[----:B------:R-:W1:Y:S02]  /*2cc0*/  SYNCS.PHASECHK.TRANS64.TRYWAIT P0, [UR5], R2 ;  /* 0x00000002ff0075a7 */ /* 0x000e640008001105 */
[----:B-1----:R-:W-:Y:S05]  /*2cd0*/  @!P0 BRA `(.L_x_35) ;  /* 0x0000005800fc8947 */ /* 0x002fea0003800000 */
.L_x_137:
        /* <DEDUP_REMOVED lines=10> */
.L_x_139:
        /* <DEDUP_REMOVED lines=10> */
.L_x_141:
        /* <DEDUP_REMOVED lines=10> */
.L_x_143:
        /* <DEDUP_REMOVED lines=10> */
.L_x_145:
        /* <DEDUP_REMOVED lines=10> */
.L_x_147:
        /* <DEDUP_REMOVED lines=10> */
.L_x_149:
        /* <DEDUP_REMOVED lines=10> */
.L_x_151:
        /* <DEDUP_REMOVED lines=10> */
.L_x_153:
        /* <DEDUP_REMOVED lines=10> */
.L_x_155:
        /* <DEDUP_REMOVED lines=10> */
.L_x_157:
        /* <DEDUP_REMOVED lines=10> */
.L_x_159:
        /* <DEDUP_REMOVED lines=10> */
.L_x_161:
        /* <DEDUP_REMOVED lines=10> */
.L_x_163:
        /* <DEDUP_REMOVED lines=10> */
.L_x_165:
        /* <DEDUP_REMOVED lines=10> */
.L_x_167:
        /* <DEDUP_REMOVED lines=10> */
.L_x_169:
        /* <DEDUP_REMOVED lines=10> */
.L_x_171:
        /* <DEDUP_REMOVED lines=10> */
.L_x_173:
        /* <DEDUP_REMOVED lines=10> */
.L_x_175:
        /* <DEDUP_REMOVED lines=10> */
.L_x_177:
        /* <DEDUP_REMOVED lines=10> */
.L_x_179:
        /* <DEDUP_REMOVED lines=10> */
.L_x_181:
        /* <DEDUP_REMOVED lines=10> */
.L_x_183:
[----:B------:R-:W-:-:S04]  /*3b40*/  UIADD3 UR4, UPT, UPT, UR4, 0x1, URZ ;  /* 0x0000000104047890 */ /* 0x000fc8000fffe0ff */
[----:B------:R-:W-:-:S04]  /*3b50*/  UISETP.NE.AND UP0, UPT, UR4, 0x1a, UPT ;  /* 0x0000001a0400788c */ /* 0x000fc8000bf05270 */
[----:B------:R-:W-:Y:S02]  /*3b60*/  USEL UR5, URZ, 0x1, UP0 ;  /* 0x00000001ff057887 */ /* 0x000fe40008000000 */
[----:B------:R-:W-:Y:S02]  /*3b70*/  USEL UR4, UR4, URZ, UP0 ;  /* 0x000000ff04047287 */ /* 0x000fe40008000000 */
[----:B------:R-:W-:Y:S02]  /*3b80*/  ULOP3.LUT UR5, UR6, UR5, URZ, 0x3c, !UPT ;  /* 0x0000000506057292 */ /* 0x000fe4000f8e3cff */
[----:B------:R-:W-:-:S04]  /*3b90*/  ULEA UR4, UR4, UR36, 0x3 ;  /* 0x0000002404047291 */ /* 0x000fc8000f8e18ff */
[----:B-1----:R-:W-:Y:S02]  /*3ba0*/  IMAD.U32 R2, RZ, RZ, UR5 ;  /* 0x00000005ff027e24 */ /* 0x002fe4000f8e00ff */
[----:B------:R-:W-:-:S03]  /*3bb0*/  MOV R0, UR4 ;  /* 0x0000000400007c02 */ /* 0x000fc60008000f00 */
[----:B------:R-:W-:-:S07]  /*3bc0*/  SHF.L.U32 R2, R2, 0x1f, RZ ;  /* 0x0000001f02027819 */ /* 0x000fce00000006ff */
.L_x_59:
[----:B-1----:R1:W2:Y:S02]  /*3bd0*/  SYNCS.PHASECHK.TRANS64.TRYWAIT P0, [R0+URZ], R2 ;  /* 0x00000002000075a7 */ /* 0x0022a400080011ff */
[----:B--2---:R-:W-:Y:S05]  /*3be0*/  @!P0 NANOSLEEP.SYNCS 0x989680 ;  /* 0x009896800000895d */ /* 0x004fea0003900000 */
[----:B------:R-:W2:Y:S02]  /*3bf0*/  @!P0 SYNCS.PHASECHK.TRANS64 P0, [R0+URZ], R2 ;  /* 0x00000002000085a7 */ /* 0x000ea400080010ff */
[----:B--2---:R-:W-:Y:S05]  /*3c00*/  @P0 EXIT ;  /* 0x000000000000094d */ /* 0x004fea0003800000 */
[----:B------:R-:W-:Y:S05]  /*3c10*/  BRA `(.L_x_59) ;  /* 0xfffffffc00ec7947 */ /* 0x000fea000383ffff */
.L_x_17:
[----:B------:R-:W2:Y:S02]  /*3c20*/  S2UR UR4, SR_CgaCtaId ;  /* 0x00000000000479c3 */ /* 0x000ea40000008800 */
[----:B--2---:R-:W-:-:S04]  /*3c30*/  UISETP.NE.AND UP0, UPT, UR4, URZ, UPT ;  /* 0x000000ff0400728c */ /* 0x004fc8000bf05270 */
[----:B------:R-:W-:-:S09]  /*3c40*/  UISETP.NE.OR UP0, UPT, UR15, 0x1, UP0 ;  /* 0x000000010f00788c */ /* 0x000fd20008705670 */
[----:B------:R-:W-:Y:S05]  /*3c50*/  BRA.U UP0, `(.L_x_60) ;  /* 0x0000000100b47547 */ /* 0x000fea000b800000 */
[----:B------:R-:W2:Y:S01]  /*3c60*/  S2UR UR5, SR_CgaCtaId ;  /* 0x00000000000579c3 */ /* 0x000ea20000008800 */
[----:B------:R-:W-:Y:S01]  /*3c70*/  UMOV UR4, 0x400 ;  /* 0x0000040000047882 */ /* 0x000fe20000000000 */
[----:B------:R-:W-:Y:S01]  /*3c80*/  HFMA2 R3, -RZ, RZ, 0, 5.9604644775390625e-08 ;  /* 0x00000001ff037431 */ /* 0x000fe200000001ff */
[----:B------:R-:W-:Y:S01]  /*3c90*/  ISETP.NE.AND P0, PT, R0, RZ, PT ;  /* 0x000000ff0000720c */ /* 0x000fe20003f05270 */
[----:B------:R-:W-:Y:S01]  /*3ca0*/  IMAD.MOV.U32 R8, RZ, RZ, RZ ;  /* 0x000000ffff087224 */ /* 0x000fe200078e00ff */
[----:B--2---:R-:W-:-:S04]  /*3cb0*/  ULEA UR4, UR5, UR4, 0x18 ;  /* 0x0000000405047291 */ /* 0x004fc8000f8ec0ff */
[----:B------:R-:W-:Y:S02]  /*3cc0*/  UIADD3 UR5, UPT, UPT, UR4, 0x1e8, URZ ;  /* 0x000001e804057890 */ /* 0x000fe4000fffe0ff */
[----:B------:R-:W-:Y:S02]  /*3cd0*/  UIADD3 UR8, UPT, UPT, UR4, 0x1e0, URZ ;  /* 0x000001e004087890 */ /* 0x000fe4000fffe0ff */
[----:B------:R-:W-:-:S12]  /*3ce0*/  UPRMT UR5, URZ, 0x654, UR5 ;  /* 0x00000654ff057896 */ /* 0x000fd80008000005 */
.L_x_63:
[----:B------:R-:W-:Y:S01]  /*3cf0*/  SHF.L.U32 R6, R3, 0x1f, RZ ;  /* 0x0000001f03067819 */ /* 0x000fe200000006ff */
[----:B------:R-:W-:Y:S02]  /*3d00*/  IMAD.U32 R4, RZ, RZ, UR8 ;  /* 0x00000008ff047e24 */ /* 0x000fe4000f8e00ff */
[----:B------:R-:W-:Y:S01]  /*3d10*/  @!P0 IMAD.MOV.U32 R5, RZ, RZ, 0x10 ;  /* 0x00000010ff058424 */ /* 0x000fe200078e00ff */
[----:B------:R-:W2:Y:S02]  /*3d20*/  SYNCS.PHASECHK.TRANS64.TRYWAIT P1, [UR4+0x1e8], R6 ;  /* 0x0001e806ff0075a7 */ /* 0x000ea40008021104 */
[----:B------:R-:W-:-:S04]  /*3d30*/  PRMT R4, R0, 0x654, R4 ;  /* 0x0000065400047816 */ /* 0x000fc80000000004 */
[----:B------:R-:W-:Y:S01]  /*3d40*/  SEL R2, R4, R2, !P0 ;  /* 0x0000000204027207 */ /* 0x000fe20004000000 */
[----:B--2---:R-:W-:Y:S06]  /*3d50*/  @!P1 BRA `(.L_x_61) ;  /* 0x00000054001c9947 */ /* 0x004fec0003800000 */
.L_x_185:
[----:B------:R-:W-:Y:S01]  /*3d60*/  UIADD3 UR6, UPT, UPT, UR4, 0x220, URZ ;  /* 0x0000022004067890 */ /* 0x000fe2000fffe0ff */
[----:B------:R3:W-:Y:S01]  /*3d70*/  @!P0 SYNCS.ARRIVE.TRANS64.RED RZ, [R2+URZ], R5 ;  /* 0x0000000502ff89a7 */ /* 0x0007e200080004ff */
[----:B------:R-:W-:Y:S01]  /*3d80*/  UIADD3 UR7, UPT, UPT, UR4, 0x1e0, URZ ;  /* 0x000001e004077890 */ /* 0x000fe2000fffe0ff */
[----:B------:R-:W-:-:S08]  /*3d90*/  LOP3.LUT R3, R3, 0x1, RZ, 0x3c, !PT ;  /* 0x0000000103037812 */ /* 0x000fd000078e3cff */
[----:B------:R-:W-:Y:S06]  /*3da0*/  UGETNEXTWORKID.BROADCAST [UR6], [UR7] ;  /* 0x00000000060073ca */ /* 0x000fec0008000100 */
[----:B---3--:R-:W-:-:S04]  /*3db0*/  SHF.L.U32 R5, R8, 0x1f, RZ ;  /* 0x0000001f08057819 */ /* 0x008fc800000006ff */
[----:B------:R-:W3:Y:S02]  /*3dc0*/  SYNCS.PHASECHK.TRANS64.TRYWAIT P1, [UR4+0x1e0], R5 ;  /* 0x0001e005ff0075a7 */ /* 0x000ee40008021104 */
[----:B---3--:R-:W-:Y:S05]  /*3dd0*/  @!P1 BRA `(.L_x_62) ;  /* 0x0000005400149947 */ /* 0x008fea0003800000 */
.L_x_187:
[----:B--2---:R-:W2:Y:S01]  /*3de0*/  LDS.128 R4, [UR4+0x220] ;  /* 0x00022004ff047984 */ /* 0x004ea20008000c00 */
[----:B------:R-:W-:Y:S01]  /*3df0*/  LOP3.LUT R8, R8, 0x1, RZ, 0x3c, !PT ;  /* 0x0000000108087812 */ /* 0x000fe200078e3cff */
[----:B------:R-:W-:Y:S01]  /*3e00*/  @!PT LDS RZ, [RZ] ;  /* 0x00000000fffff984 */ /* 0x000fe20000000800 */
[----:B------:R-:W-:Y:S01]  /*3e10*/  @!PT LDS RZ, [RZ] ;  /* 0x00000000fffff984 */ /* 0x000fe20000000800 */
[----:B------:R-:W-:Y:S01]  /*3e20*/  @!PT LDS RZ, [RZ] ;  /* 0x00000000fffff984 */ /* 0x000fe20000000800 */
[----:B------:R-:W-:Y:S01]  /*3e30*/  @!PT LDS RZ, [RZ] ;  /* 0x00000000fffff984 */ /* 0x000fe20000000800 */
[----:B------:R3:W-:Y:S06]  /*3e40*/  MEMBAR.ALL.CTA ;  /* 0x0000000000007992 */ /* 0x0007ec0000008000 */
[----:B---3--:R-:W3:Y:S02]  /*3e50*/  FENCE.VIEW.ASYNC.S ;  /* 0x00000000000073c6 */ /* 0x008ee40000000000 */
[----:B---3--:R-:W-:Y:S01]  /*3e60*/  SYNCS.ARRIVE.TRANS64.RED.A1T0 RZ, [UR5], RZ ;  /* 0x000000ffffff79a7 */ /* 0x008fe20008100405 */
[----:B--2---:R-:W-:-:S13]  /*3e70*/  LOP3.LUT P1, RZ, R6, 0x1, RZ, 0xc0, !PT ;  /* 0x0000000106ff7812 */ /* 0x004fda000782c0ff */
[----:B------:R-:W-:Y:S05]  /*3e80*/  @P1 BRA `(.L_x_63) ;  /* 0xfffffffc00981947 */ /* 0x000fea000383ffff */
[----:B------:R-:W-:-:S04]  /*3e90*/  SHF.L.U32 R0, R3, 0x1f, RZ ;  /* 0x0000001f03007819 */ /* 0x000fc800000006ff */
[----:B------:R-:W2:Y:S02]  /*3ea0*/  SYNCS.PHASECHK.TRANS64 P0, [UR4+0x1e8], R0 ;  /* 0x0001e800ff0075a7 */ /* 0x000ea40008001004 */
[----:B-12---:R-:W-:Y:S05]  /*3eb0*/  @P0 EXIT ;  /* 0x000000000000094d */ /* 0x006fea0003800000 */
[----:B------:R-:W-:-:S07]  /*3ec0*/  MOV R0, UR4 ;  /* 0x0000000400007c02 */ /* 0x000fce0008000f00 */
.L_x_64:
[----:B-1----:R-:W-:-:S04]  /*3ed0*/  SHF.L.U32 R2, R3, 0x1f, RZ ;  /* 0x0000001f03027819 */ /* 0x002fc800000006ff */
[----:B------:R1:W2:Y:S03]  /*3ee0*/  SYNCS.PHASECHK.TRANS64.TRYWAIT P0, [R0+URZ+0x1e8], R2 ;  /* 0x0001e802000075a7 */ /* 0x0002a600080011ff */
[----:B--2---:R-:W-:Y:S05]  /*3ef0*/  @!P0 NANOSLEEP.SYNCS 0x989680 ;  /* 0x009896800000895d */ /* 0x004fea0003900000 */
[----:B------:R-:W2:Y:S02]  /*3f00*/  @!P0 SYNCS.PHASECHK.TRANS64 P0, [R0+URZ+0x1e8], R2 ;  /* 0x0001e802000085a7 */ /* 0x000ea400080010ff */
[----:B--2---:R-:W-:Y:S05]  /*3f10*/  @P0 EXIT ;  /* 0x000000000000094d */ /* 0x004fea0003800000 */
[----:B------:R-:W-:Y:S05]  /*3f20*/  BRA `(.L_x_64) ;  /* 0xfffffffc00e87947 */ /* 0x000fea000383ffff */
.L_x_60:
[----:B------:R-:W-:-:S09]  /*3f30*/  UISETP.NE.AND UP0, UPT, UR15, URZ, UPT ;  /* 0x000000ff0f00728c */ /* 0x000fd2000bf05270 */
[----:B------:R-:W-:Y:S05]  /*3f40*/  BRA.U UP0, `(.L_x_65) ;  /* 0x0000000d00487547 */ /* 0x000fea000b800000 */
[----:B------:R-:W2:Y:S01]  /*3f50*/  S2UR UR7, SR_CgaCtaId ;  /* 0x00000000000779c3 */ /* 0x000ea20000008800 */
[----:B------:R-:W-:Y:S01]  /*3f60*/  UMOV UR4, 0x40 ;  /* 0x0000004000047882 */ /* 0x000fe20000000000 */
[----:B------:R-:W-:Y:S01]  /*3f70*/  NOP ;  /* 0x0000000000007918 */ /* 0x000fe20000000000 */
[----:B------:R-:W-:Y:S01]  /*3f80*/  UMOV UR6, 0x400 ;  /* 0x0000040000067882 */ /* 0x000fe20000000000 */
[----:B--2---:R-:W-:Y:S02]  /*3f90*/  ULEA UR5, UR7, UR4, 0x18 ;  /* 0x0000000407057291 */ /* 0x004fe4000f8ec0ff */
[----:B------:R-:W-:-:S07]  /*3fa0*/  ULEA UR6, UR7, UR6, 0x18 ;  /* 0x0000000607067291 */ /* 0x000fce000f8ec0ff */
[----:B------:R-:W2:Y:S02]  /*3fb0*/  LDS.U8 R0, [UR5+0x1c] ;  /* 0x00001c05ff007984 */ /* 0x000ea40008000000 */
[----:B--2---:R-:W-:-:S13]  /*3fc0*/  ISETP.NE.AND P0, PT, R0, RZ, PT ;  /* 0x000000ff0000720c */ /* 0x004fda0003f05270 */
[----:B------:R-:W-:Y:S05]  /*3fd0*/  @P0 BRA `(.L_x_66) ;  /* 0x0000000000580947 */ /* 0x000fea0003800000 */
[----:B------:R-:W-:-:S13]  /*3fe0*/  ELECT P0, URZ, PT ;  /* 0x0000000000ff782f */ /* 0x000fda0003800000 */
[----:B------:R-:W-:Y:S05]  /*3ff0*/  @!P0 BRA `(.L_x_67) ;  /* 0x0000000000608947 */ /* 0x000fea0003800000 */
[----:B------:R-:W-:Y:S01]  /*4000*/  UMOV UR4, 0x10 ;  /* 0x0000001000047882 */ /* 0x000fe20000000000 */
[----:B------:R-:W-:Y:S01]  /*4010*/  HFMA2 R0, -RZ, RZ, 0, 5.9604644775390625e-08 ;  /* 0x00000001ff007431 */ /* 0x000fe200000001ff */
[----:B------:R-:W-:-:S03]  /*4020*/  MOV R2, 0xffff ;  /* 0x0000ffff00027802 */ /* 0x000fc60000000f00 */
[----:B------:R-:W-:Y:S04]  /*4030*/  DEPBAR.LE SB2, 0x36 ;  /* 0x0000ad800000791a */ /* 0x000fe80000000000 */
[----:B------:R-:W2:Y:S02]  /*4040*/  UTCATOMSWS.FIND_AND_SET.ALIGN UP0, UR4, UR4 ;  /* 0x00000004000475e3 */ /* 0x000ea40008000800 */
[----:B--2---:R-:W-:Y:S01]  /*4050*/  MOV R3, UR4 ;  /* 0x0000000400037c02 */ /* 0x004fe20008000f00 */
[----:B------:R-:W-:Y:S06]  /*4060*/  BRA.U UP0, `(.L_x_68) ;  /* 0x0000000100187547 */ /* 0x000fec000b800000 */
.L_x_69:
[----:B------:R-:W-:Y:S05]  /*4070*/  NANOSLEEP 0x64 ;  /* 0x000000640000795d */ /* 0x000fea0003800000 */
[----:B------:R-:W-:-:S05]  /*4080*/  UMOV UR4, 0x10 ;  /* 0x0000001000047882 */ /* 0x000fca0000000000 */
[----:B------:R-:W-:Y:S04]  /*4090*/  DEPBAR.LE SB2, 0x36 ;  /* 0x0000ad800000791a */ /* 0x000fe80000000000 */
[----:B------:R-:W2:Y:S02]  /*40a0*/  UTCATOMSWS.FIND_AND_SET.ALIGN UP0, UR4, UR4 ;  /* 0x00000004000475e3 */ /* 0x000ea40008000800 */
[----:B--2---:R-:W-:Y:S01]  /*40b0*/  MOV R3, UR4 ;  /* 0x0000000400037c02 */ /* 0x004fe20008000f00 */
[----:B------:R-:W-:Y:S05]  /*40c0*/  BRA.U !UP0, `(.L_x_69) ;  /* 0xfffffffd08e87547 */ /* 0x000fea000b83ffff */
.L_x_68:
[-C--:B------:R-:W-:Y:S02]  /*40d0*/  SHF.L.U32 R2, R2, R3.reuse, RZ ;  /* 0x0000000302027219 */ /* 0x080fe400000006ff */
[----:B------:R-:W-:Y:S01]  /*40e0*/  SHF.L.U32 R0, R0, R3, RZ ;  /* 0x0000000300007219 */ /* 0x000fe200000006ff */
[----:B------:R-:W-:Y:S02]  /*40f0*/  IMAD.SHL.U32 R3, R3, 0x20, RZ ;  /* 0x0000002003037824 */ /* 0x000fe400078e00ff */
[----:B------:R2:W-:Y:S04]  /*4100*/  ATOMS.OR RZ, [UR5+0x14], R2 ;  /* 0x00001402ffff798c */ /* 0x0005e8000b000005 */
[----:B------:R2:W-:Y:S04]  /*4110*/  ATOMS.OR RZ, [UR5+0x18], R0 ;  /* 0x00001800ffff798c */ /* 0x0005e8000b000005 */
[----:B------:R2:W-:Y:S01]  /*4120*/  STS [UR6+0x230], R3 ;  /* 0x00023003ff007988 */ /* 0x0005e20008000806 */
[----:B------:R-:W-:Y:S05]  /*4130*/  BRA `(.L_x_67) ;  /* 0x0000000000107947 */ /* 0x000fea0003800000 */
.L_x_66:
[----:B------:R-:W-:Y:S02]  /*4140*/  MOV R0, 0xffffffff ;  /* 0xffffffff00007802 */ /* 0x000fe40000000f00 */
[----:B------:R-:W-:-:S03]  /*4150*/  MOV R2, 0x4180 ;  /* 0x0000418000027802 */ /* 0x000fc60000000f00 */
[----:B------:R2:W-:Y:S04]  /*4160*/  STS [UR6+0x230], R0 ;  /* 0x00023000ff007988 */ /* 0x0005e80008000806 */
[----:B-12--5:R-:W-:Y:S05]  /*4170*/  CALL.REL.NOINC `($__internal_1_$__cuda_sm10x_tcgen05_guardrail_trap_phase_invalid_during_alloc) ;  /* 0x0000005400a87944 */ /* 0x026fea0003c00000 */
.L_x_67:
[----:B------:R-:W-:Y:S05]  /*4180*/  WARPSYNC.ALL ;  /* 0x0000000000007948 */ /* 0x000fea0003800000 */
[----:B------:R-:W3:Y:S01]  /*4190*/  S2UR UR4, SR_CgaCtaId ;  /* 0x00000000000479c3 */ /* 0x000ee20000008800 */
[----:B------:R-:W-:Y:S01]  /*41a0*/  UMOV UR18, 0x400 ;  /* 0x0000040000127882 */ /* 0x000fe20000000000 */
[----:B------:R-:W-:-:S06]  /*41b0*/  NOP ;  /* 0x0000000000007918 */ /* 0x000fcc0000000000 */
[----:B------:R-:W-:Y:S06]  /*41c0*/  BAR.ARV 0x6, 0xa0 ;  /* 0x0182800000007b1d */ /* 0x000fec0000002000 */
[----:B------:R-:W4:Y:S01]  /*41d0*/  LDCU.64 UR6, c[0x0][0x388] ;  /* 0x00007100ff0677ac */ /* 0x000f220008000a00 */
[----:B------:R-:W-:Y:S01]  /*41e0*/  IMAD.MOV.U32 R8, RZ, RZ, 0x1 ;  /* 0x00000001ff087424 */ /* 0x000fe200078e00ff */
[----:B------:R-:W1:Y:S01]  /*41f0*/  LDCU.64 UR8, c[0x0][0x390] ;  /* 0x00007200ff0877ac */ /* 0x000e620008000a00 */
[----:B------:R-:W-:Y:S01]  /*4200*/  UMOV UR21, URZ ;  /* 0x000000ff00157c82 */ /* 0x000fe20008000000 */
[----:B------:R-:W-:Y:S01]  /*4210*/  UMOV UR17, URZ ;  /* 0x000000ff00117c82 */ /* 0x000fe20008000000 */
[----:B---3--:R-:W-:Y:S01]  /*4220*/  ULEA UR18, UR4, UR18, 0x18 ;  /* 0x0000001204127291 */ /* 0x008fe2000f8ec0ff */
[----:B------:R-:W-:Y:S01]  /*4230*/  UMOV UR26, 0x0 ;  /* 0x00000000001a7882 */ /* 0x000fe20000000000 */
[----:B------:R-:W-:Y:S01]  /*4240*/  UMOV UR27, 0x4100010 ;  /* 0x04100010001b7882 */ /* 0x000fe20000000000 */
[----:B------:R-:W-:Y:S01]  /*4250*/  UMOV UR24, 0x0 ;  /* 0x0000000000187882 */ /* 0x000fe20000000000 */
[----:B------:R-:W-:Y:S01]  /*4260*/  UMOV UR25, 0x4100010 ;  /* 0x0410001000197882 */ /* 0x000fe20000000000 */
[----:B----4-:R-:W-:-:S04]  /*4270*/  UIADD3 UR4, UPT, UPT, UR6, 0x1f, URZ ;  /* 0x0000001f06047890 */ /* 0x010fc8000fffe0ff */
[----:B------:R-:W2:Y:S01]  /*4280*/  LDS R9, [UR18+0x230] ;  /* 0x00023012ff097984 */ /* 0x000ea20008000800 */
[----:B------:R-:W-:Y:S02]  /*4290*/  UIADD3 UR6, UPT, UPT, UR18, 0x3600, URZ ;  /* 0x0000360012067890 */ /* 0x000fe4000fffe0ff */
[----:B------:R-:W-:Y:S02]  /*42a0*/  USHF.R.S32.HI UR5, URZ, 0x1f, UR4 ;  /* 0x0000001fff057899 */ /* 0x000fe40008011404 */
[----:B------:R-:W-:Y:S02]  /*42b0*/  USHF.R.U32.HI UR6, URZ, 0x4, UR6 ;  /* 0x00000004ff067899 */ /* 0x000fe40008011606 */
[----:B------:R-:W-:Y:S02]  /*42c0*/  ULEA.HI UR4, UR5, UR4, URZ, 0x5 ;  /* 0x0000000405047291 */ /* 0x000fe4000f8f28ff */
[----:B------:R-:W-:Y:S02]  /*42d0*/  UIADD3 UR5, UPT, UPT, UR18, 0x1d600, URZ ;  /* 0x0001d60012057890 */ /* 0x000fe4000fffe0ff */
[----:B------:R-:W-:-:S02]  /*42e0*/  USHF.R.S32.HI UR4, URZ, 0x5, UR4 ;  /* 0x00000005ff047899 */ /* 0x000fc40008011404 */
[----:B------:R-:W-:Y:S02]  /*42f0*/  USHF.R.U32.HI UR5, URZ, 0x4, UR5 ;  /* 0x00000004ff057899 */ /* 0x000fe40008011605 */
[----:B------:R-:W-:Y:S02]  /*4300*/  UIMAD UR4, UR4, UR7, URZ ;  /* 0x00000007040472a4 */ /* 0x000fe4000f8e02ff */
[----:B------:R-:W-:Y:S02]  /*4310*/  ULOP3.LUT UR6, UR6, 0x3fff, URZ, 0xc0, !UPT ;  /* 0x00003fff06067892 */ /* 0x000fe4000f8ec0ff */
[----:B-1----:R-:W-:Y:S02]  /*4320*/  UIMAD UR4, UR4, UR8, URZ ;  /* 0x00000008040472a4 */ /* 0x002fe4000f8e02ff */
[----:B------:R-:W-:Y:S02]  /*4330*/  ULOP3.LUT UR5, UR5, 0x3fff, URZ, 0xc0, !UPT ;  /* 0x00003fff05057892 */ /* 0x000fe4000f8ec0ff */
[----:B------:R-:W-:-:S02]  /*4340*/  UIMAD UR7, UR4, UR9, URZ ;  /* 0x00000009040772a4 */ /* 0x000fc4000f8e02ff */
[----:B------:R-:W-:Y:S02]  /*4350*/  UIADD3 UR4, UPT, UPT, UR18, 0x1e8, URZ ;  /* 0x000001e812047890 */ /* 0x000fe4000fffe0ff */
[----:B------:R-:W-:Y:S02]  /*4360*/  ULOP3.LUT UR19, UR6, 0x10000, URZ, 0xfc, !UPT ;  /* 0x0001000006137892 */ /* 0x000fe4000f8efcff */
[----:B------:R-:W-:Y:S02]  /*4370*/  UPRMT UR23, URZ, 0x654, UR4 ;  /* 0x00000654ff177896 */ /* 0x000fe40008000004 */
[----:B------:R-:W-:Y:S02]  /*4380*/  ULOP3.LUT UR20, UR5, 0x10000, URZ, 0xfc, !UPT ;  /* 0x0001000005147892 */ /* 0x000fe4000f8efcff */
[----:B------:R-:W-:Y:S02]  /*4390*/  UIADD3 UR28, UPT, UPT, UR7, -0x1, URZ ;  /* 0xffffffff071c7890 */ /* 0x000fe4000fffe0ff */
[----:B------:R-:W-:Y:S01]  /*43a0*/  UISETP.GE.AND UP3, UPT, UR7, 0x1, UPT ;  /* 0x000000010700788c */ /* 0x000fe2000bf66270 */
[C---:B--2---:R-:W-:Y:S01]  /*43b0*/  VIADD R3, R9.reuse, 0x40 ;  /* 0x0000004009037836 */ /* 0x044fe20000000000 */
[----:B------:R-:W-:-:S04]  /*43c0*/  LOP3.LUT R2, R9, 0xffff, RZ, 0xc0, !PT ;  /* 0x0000ffff09027812 */ /* 0x000fc800078ec0ff */
[----:B------:R-:W-:-:S05]  /*43d0*/  LOP3.LUT R3, R3, 0xffff, RZ, 0xc0, !PT ;  /* 0x0000ffff03037812 */ /* 0x000fca00078ec0ff */
[----:B------:R1:W-:Y:S02]  /*43e0*/  STL.64 [R1], R2 ;  /* 0x0000000201007387 */ /* 0x0003e40000100a00 */
[----:B-1----:R-:W-:-:S07]  /*43f0*/  CS2R R2, SRZ ;  /* 0x0000000000027805 */ /* 0x002fce000001ff00 */
.L_x_76:
[----:B-1----:R-:W-:-:S04]  /*4400*/  SHF.L.U32 R4, R3, 0x1f, RZ ;  /* 0x0000001f03047819 */ /* 0x002fc800000006ff */
[----:B------:R-:W1:Y:S02]  /*4410*/  SYNCS.PHASECHK.TRANS64.TRYWAIT P0, [UR18+0x1e0], R4 ;  /* 0x0001e004ff0075a7 */ /* 0x000e640008001112 */
[----:B-12-4-:R-:W-:Y:S05]  /*4420*/  @!P0 BRA `(.L_x_70) ;  /* 0x0000004c00988947 */ /* 0x016fea0003800000 */
.L_x_189:
[----:B-1----:R-:W1:Y:S01]  /*4430*/  LDS.128 R4, [UR18+0x220] ;  /* 0x00022012ff047984 */ /* 0x002e620008000c00 */
[----:B------:R-:W-:Y:S01]  /*4440*/  ULEA UR22, UR21, UR18, 0x3 ;  /* 0x0000001215167291 */ /* 0x000fe2000f8e18ff */
[----:B------:R-:W-:Y:S01]  /*4450*/  SHF.L.U32 R0, R8, 0x1f, RZ ;  /* 0x0000001f08007819 */ /* 0x000fe200000006ff */
[----:B------:R-:W-:Y:S01]  /*4460*/  @!PT LDS RZ, [RZ] ;  /* 0x00000000fffff984 */ /* 0x000fe20000000800 */
[----:B------:R-:W-:Y:S01]  /*4470*/  @!PT LDS RZ, [RZ] ;  /* 0x00000000fffff984 */ /* 0x000fe20000000800 */
[----:B------:R-:W-:Y:S01]  /*4480*/  @!PT LDS RZ, [RZ] ;  /* 0x00000000fffff984 */ /* 0x000fe20000000800 */
[----:B------:R-:W-:Y:S01]  /*4490*/  @!PT LDS RZ, [RZ] ;  /* 0x00000000fffff984 */ /* 0x000fe20000000800 */
[----:B------:R2:W-:Y:S06]  /*44a0*/  MEMBAR.ALL.CTA ;  /* 0x0000000000007992 */ /* 0x0005ec0000008000 */
[----:B--2---:R-:W2:Y:S02]  /*44b0*/  FENCE.VIEW.ASYNC.S ;  /* 0x00000000000073c6 */ /* 0x004ea40000000000 */
[----:B--2---:R-:W-:Y:S01]  /*44c0*/  SYNCS.ARRIVE.TRANS64.RED.A1T0 RZ, [UR23], RZ ;  /* 0x000000ffffff79a7 */ /* 0x004fe20008100417 */
[----:B------:R-:W2:Y:S01]  /*44d0*/  SYNCS.PHASECHK.TRANS64.TRYWAIT P0, [UR22+0x200], R0 ;  /* 0x00020000ff0075a7 */ /* 0x000ea20008001116 */
[----:B-1----:R-:W-:Y:S01]  /*44e0*/  LOP3.LUT P2, RZ, R6, 0x1, RZ, 0xc0, !PT ;  /* 0x0000000106ff7812 */ /* 0x002fe2000784c0ff */
[----:B--2---:R-:W-:-:S12]  /*44f0*/  @!P0 BRA `(.L_x_71) ;  /* 0x0000004c007c8947 */ /* 0x004fd80003800000 */
.L_x_191:
[----:B------:R-:W-:Y:S05]  /*4500*/  BRA.U !UP3, `(.L_x_72) ;  /* 0x000000010bc87547 */ /* 0x000fea000b800000 */
[----:B-1----:R-:W-:Y:S01]  /*4510*/  IMAD.U32 R0, RZ, RZ, UR21 ;  /* 0x00000015ff007e24 */ /* 0x002fe2000f8e00ff */
[----:B------:R-:W-:-:S04]  /*4520*/  ULEA UR4, UR17, UR18, 0x3 ;  /* 0x0000001211047291 */ /* 0x000fc8000f8e18ff */
[----:B------:R-:W-:-:S05]  /*4530*/  LEA R0, R0, R1, 0x2 ;  /* 0x0000000100007211 */ /* 0x000fca00078e10ff */
[----:B------:R1:W5:Y:S01]  /*4540*/  LDL R4, [R0] ;  /* 0x0000000000047983 */ /* 0x0003620000100800 */
[----:B------:R-:W-:Y:S01]  /*4550*/  UPLOP3.LUT UP2, UPT, UPT, UPT, UPT, 0x40, 0x4 ;  /* 0x000000000004789c */ /* 0x000fe20003f4e870 */
[----:B------:R-:W-:Y:S01]  /*4560*/  UMOV UR15, UR28 ;  /* 0x0000001c000f7c82 */ /* 0x000fe20008000000 */
[----:B------:R-:W-:Y:S01]  /*4570*/  UMOV UR8, UR17 ;  /* 0x0000001100087c82 */ /* 0x000fe20008000000 */
[----:B-1----:R-:W-:-:S04]  /*4580*/  SHF.L.U32 R0, R2, 0x1f, RZ ;  /* 0x0000001f02007819 */ /* 0x002fc800000006ff */
[----:B------:R1:W2:Y:S04]  /*4590*/  SYNCS.PHASECHK.TRANS64.TRYWAIT P1, [UR4], R0 ;  /* 0x00000000ff0075a7 */ /* 0x0002a80008021104 */
.L_x_75:
[----:B------:R-:W-:Y:S01]  /*45a0*/  ULEA UR16, UR8, UR18, 0x3 ;  /* 0x0000001208107291 */ /* 0x000fe2000f8e18ff */
[----:B--234-:R-:W-:Y:S11]  /*45b0*/  @P1 BRA `(.L_x_73) ;  /* 0x00000000000c1947 */ /* 0x01cff60003800000 */
[----:B------:R-:W-:Y:S04]  /*45c0*/  SHF.L.U32 R5, R2, 0x1f, RZ ;  /* 0x0000001f02057819 */ /* 0x000fe800000006ff */
[----:B------:R-:W2:Y:S02]  /*45d0*/  SYNCS.PHASECHK.TRANS64.TRYWAIT P0, [UR16], R5 ;  /* 0x00000005ff0075a7 */ /* 0x000ea40008001110 */
[----:B--2---:R-:W-:Y:S05]  /*45e0*/  @!P0 BRA `(.L_x_74) ;  /* 0x0000004c00588947 */ /* 0x004fea0003800000 */
.L_x_73:
[----:B------:R-:W-:Y:S01]  /*45f0*/  UISETP.NE.AND UP0, UPT, UR15, URZ, UPT ;  /* 0x000000ff0f00728c */ /* 0x000fe2000bf05270 */
[----:B------:R-:W-:Y:S01]  /*4600*/  PLOP3.LUT P1, PT, PT, PT, PT, 0x80, 0x8 ;  /* 0x000000000008781c */ /* 0x000fe20003f2f070 */
[----:B------:R-:W-:Y:S02]  /*4610*/  UIADD3 UR4, UPT, UPT, UR8, 0x1, URZ ;  /* 0x0000000108047890 */ /* 0x000fe4000fffe0ff */
[----:B------:R-:W-:Y:S02]  /*4620*/  ULEA UR10, UR8, UR20, 0x8 ;  /* 0x00000014080a7291 */ /* 0x000fe4000f8e40ff */
[----:B------:R-:W-:Y:S01]  /*4630*/  UISETP.NE.AND UP1, UPT, UR4, 0x1a, UPT ;  /* 0x0000001a0400788c */ /* 0x000fe2000bf25270 */
[----:B------:R-:W-:Y:S01]  /*4640*/  PLOP3.LUT P0, PT, PT, PT, UP0, 0x80, 0x8 ;  /* 0x000000000008781c */ /* 0x000fe20003f0f008 */
[----:B------:R-:W-:Y:S02]  /*4650*/  ULEA UR8, UR8, UR19, 0x8 ;  /* 0x0000001308087291 */ /* 0x000fe4000f8e40ff */
[----:B------:R-:W-:Y:S02]  /*4660*/  USEL UR5, URZ, 0x1, UP1 ;  /* 0x00000001ff057887 */ /* 0x000fe40008800000 */
[----:B------:R-:W-:Y:S02]  /*4670*/  USEL UR17, UR4, URZ, UP1 ;  /* 0x000000ff04117287 */ /* 0x000fe40008800000 */
[----:B------:R-:W-:Y:S02]  /*4680*/  UIADD3 UR12, UPT, UPT, UR10, 0x2, URZ ;  /* 0x000000020a0c7890 */ /* 0x000fe4000fffe0ff */
[----:B------:R-:W-:Y:S01]  /*4690*/  @UP0 ULEA UR4, UR17, UR18, 0x3 ;  /* 0x0000001211040291 */ /* 0x000fe2000f8e18ff */
[----:B------:R-:W-:Y:S01]  /*46a0*/  LOP3.LUT R2, R2, UR5, RZ, 0x3c, !PT ;  /* 0x0000000502027c12 */ /* 0x000fe2000f8e3cff */
[----:B------:R-:W-:Y:S02]  /*46b0*/  UIADD3 UR6, UPT, UPT, UR8, 0x2, URZ ;  /* 0x0000000208067890 */ /* 0x000fe4000fffe0ff */
[----:B------:R-:W-:Y:S01]  /*46c0*/  UIADD3 UR5, UPT, UPT, UR16, 0xd0, URZ ;  /* 0x000000d010057890 */ /* 0x000fe2000fffe0ff */
[----:B-1----:R-:W-:Y:S01]  /*46d0*/  @P0 SHF.L.U32 R0, R2, 0x1f, RZ ;  /* 0x0000001f02000819 */ /* 0x002fe200000006ff */
[----:B------:R-:W-:Y:S01]  /*46e0*/  UMOV UR11, 0x80004020 ;  /* 0x80004020000b7882 */ /* 0x000fe20000000000 */
[----:B------:R-:W-:Y:S01]  /*46f0*/  UMOV UR9, 0x80004020 ;  /* 0x8000402000097882 */ /* 0x000fe20000000000 */
[----:B------:R-:W-:Y:S01]  /*4700*/  UMOV UR13, 0x80004020 ;  /* 0x80004020000d7882 */ /* 0x000fe20000000000 */
[----:B------:R3:W4:Y:S01]  /*4710*/  @P0 SYNCS.PHASECHK.TRANS64.TRYWAIT P1, [UR4], R0 ;  /* 0x00000000ff0005a7 */ /* 0x0007220008021104 */
[----:B------:R-:W-:Y:S11]  /*4720*/  ELECT P0, URZ, PT ;  /* 0x0000000000ff782f */ /* 0x000ff60003800000 */
[----:B------:R-:W-:Y:S02]  /*4730*/  @!UPT UIADD3 URZ, UPT, UPT, URZ, URZ, URZ ;  /* 0x000000fffffff290 */ /* 0x000fe4000fffe0ff */
[C---:B-----5:R-:W-:Y:S02]  /*4740*/  @P0 R2UR.BROADCAST UR4, R4.reuse ;  /* 0x00000000040402ca */ /* 0x060fe400008e0000 */
[----:B------:R-:W-:Y:S11]  /*4750*/  ELECT P0, URZ, PT ;  /* 0x0000000000ff782f */ /* 0x000ff60003800000 */
[----:B------:R-:W-:Y:S02]  /*4760*/  @!UPT UIADD3 URZ, UPT, UPT, URZ, URZ, URZ ;  /* 0x000000fffffff290 */ /* 0x000fe4000fffe0ff */
[----:B------:R-:W-:Y:S01]  /*4770*/  @P0 R2UR.BROADCAST UR14, R4 ;  /* 0x00000000040e02ca */ /* 0x000fe200008e0000 */
[----:B------:R-:W-:Y:S01]  /*4780*/  UMOV UR7, 0x80004020 ;  /* 0x8000402000077882 */ /* 0x000fe20000000000 */
[----:B------:R1:W-:Y:S01]  /*4790*/  UTCHMMA gdesc[UR8], gdesc[UR10], tmem[UR4], tmem[UR26], idesc[UR27], UP2 ;  /* 0x00ff1a0a080075ea */ /* 0x0003e20009000004 */
[----:B------:R-:W-:Y:S10]  /*47a0*/  UPLOP3.LUT UP2, UPT, UPT, UPT, UPT, 0x80, 0x8 ;  /* 0x000000000008789c */ /* 0x000ff40003f4f070 */
[----:B------:R3:W-:Y:S01]  /*47b0*/  UTCHMMA gdesc[UR6], gdesc[UR12], tmem[UR14], tmem[UR24], idesc[UR25], UPT ;  /* 0x00ff180c060075ea */ /* 0x0007e2000b80000e */
[----:B------:R3:W-:Y:S01]  /*47c0*/  UTCBAR [UR5], URZ ;  /* 0x000000ff050073e9 */ /* 0x0007e200080000ff */
[----:B-1----:R-:W-:Y:S02]  /*47d0*/  UIADD3 UR4, UPT, UPT, UR15, 0x1, URZ ;  /* 0x000000010f047890 */ /* 0x002fe4000fffe0ff */
[----:B------:R-:W-:Y:S02]  /*47e0*/  UIADD3 UR9, UPT, UPT, UR15, -0x1, URZ ;  /* 0xffffffff0f097890 */ /* 0x000fe4000fffe0ff */
[----:B------:R-:W-:Y:S01]  /*47f0*/  UISETP.GT.U32.AND UP0, UPT, UR4, 0x1, UPT ;  /* 0x000000010400788c */ /* 0x000fe2000bf04070 */
[----:B------:R-:W-:Y:S04]  /*4800*/  UMOV UR8, UR17 ;  /* 0x0000001100087c82 */ /* 0x000fe80008000000 */
[----:B------:R-:W-:Y:S04]  /*4810*/  UMOV UR15, UR9 ;  /* 0x00000009000f7c82 */ /* 0x000fe80008000000 */
[----:B------:R-:W-:Y:S05]  /*4820*/  BRA.U UP0, `(.L_x_75) ;  /* 0xfffffffd005c7547 */ /* 0x000fea000b83ffff */
.L_x_72:
[----:B------:R-:W-:Y:S01]  /*4830*/  UIADD3 UR4, UPT, UPT, UR21, 0x1, URZ ;  /* 0x0000000115047890 */ /* 0x000fe2000fffe0ff */
[----:B------:R-:W-:Y:S01]  /*4840*/  LOP3.LUT R3, R3, 0x1, RZ, 0x3c, !PT ;  /* 0x0000000103037812 */ /* 0x000fe200078e3cff */
[----:B---3--:R-:W-:Y:S02]  /*4850*/  UIADD3 UR5, UPT, UPT, UR22, 0x1f0, URZ ;  /* 0x000001f016057890 */ /* 0x008fe4000fffe0ff */
[----:B------:R-:W-:-:S04]  /*4860*/  UISETP.NE.AND UP0, UPT, UR4, 0x2, UPT ;  /* 0x000000020400788c */ /* 0x000fc8000bf05270 */
[----:B------:R-:W-:Y:S02]  /*4870*/  USEL UR6, URZ, 0x1, UP0 ;  /* 0x00000001ff067887 */ /* 0x000fe40008000000 */
[----:B------:R-:W-:Y:S01]  /*4880*/  USEL UR21, UR4, URZ, UP0 ;  /* 0x000000ff04157287 */ /* 0x000fe20008000000 */
[----:B------:R2:W-:Y:S03]  /*4890*/  UTCBAR [UR5], URZ ;  /* 0x000000ff050073e9 */ /* 0x0005e600080000ff */
[----:B------:R-:W-:Y:S01]  /*48a0*/  LOP3.LUT R8, R8, UR6, RZ, 0x3c, !PT ;  /* 0x0000000608087c12 */ /* 0x000fe2000f8e3cff */
[----:B------:R-:W-:Y:S07]  /*48b0*/  @P2 BRA `(.L_x_76) ;  /* 0xfffffff800d02947 */ /* 0x000fee000383ffff */
[----:B------:R-:W3:Y:S01]  /*48c0*/  S2UR UR6, SR_CgaCtaId ;  /* 0x00000000000679c3 */ /* 0x000ee20000008800 */
[----:B------:R-:W-:Y:S01]  /*48d0*/  ELECT P0, URZ, PT ;  /* 0x0000000000ff782f */ /* 0x000fe20003800000 */
[----:B-1----:R-:W-:Y:S01]  /*48e0*/  IMAD.MOV.U32 R0, RZ, RZ, 0x1 ;  /* 0x00000001ff007424 */ /* 0x002fe200078e00ff */
[----:B------:R-:W-:Y:S01]  /*48f0*/  UIADD3 UR18, UPT, UPT, UR18, 0x200, URZ ;  /* 0x0000020012127890 */ /* 0x000fe2000fffe0ff */
[----:B------:R-:W-:Y:S01]  /*4900*/  SHF.L.U32 R2, R8, 0x1f, RZ ;  /* 0x0000001f08027819 */ /* 0x000fe200000006ff */
[----:B------:R-:W-:-:S03]  /*4910*/  UMOV UR4, 0x40 ;  /* 0x0000004000047882 */ /* 0x000fc60000000000 */
[----:B------:R-:W-:Y:S01]  /*4920*/  UVIRTCOUNT.DEALLOC.SMPOOL 0x80 ;  /* 0x000000800000784c */ /* 0x000fe20000000000 */
[----:B---3--:R-:W-:Y:S02]  /*4930*/  ULEA UR6, UR6, UR4, 0x18 ;  /* 0x0000000406067291 */ /* 0x008fe4000f8ec0ff */
[----:B------:R-:W-:-:S07]  /*4940*/  ULEA UR4, UR21, UR18, 0x3 ;  /* 0x0000001215047291 */ /* 0x000fce000f8e18ff */
[----:B------:R1:W-:Y:S02]  /*4950*/  @P0 STS.U8 [UR6+0x1c], R0 ;  /* 0x00001c00ff000988 */ /* 0x0003e40008000006 */
[----:B------:R-:W3:Y:S02]  /*4960*/  SYNCS.PHASECHK.TRANS64.TRYWAIT P0, [UR4], R2 ;  /* 0x00000002ff0075a7 */ /* 0x000ee40008001104 */
[----:B-1-3--:R-:W-:Y:S05]  /*4970*/  @!P0 BRA `(.L_x_77) ;  /* 0x00000048008c8947 */ /* 0x00afea0003800000 */
.L_x_194:
[----:B------:R-:W-:-:S04]  /*4980*/  UIADD3 UR4, UPT, UPT, UR21, 0x1, URZ ;  /* 0x0000000115047890 */ /* 0x000fc8000fffe0ff */
[----:B------:R-:W-:-:S04]  /*4990*/  UISETP.NE.AND UP0, UPT, UR4, 0x2, UPT ;  /* 0x000000020400788c */ /* 0x000fc8000bf05270 */
[----:B--2---:R-:W-:Y:S02]  /*49a0*/  USEL UR5, URZ, 0x1, UP0 ;  /* 0x00000001ff057887 */ /* 0x004fe40008000000 */
[----:B------:R-:W-:-:S04]  /*49b0*/  USEL UR4, UR4, URZ, UP0 ;  /* 0x000000ff04047287 */ /* 0x000fc80008000000 */
[----:B------:R-:W-:Y:S01]  /*49c0*/  ULEA UR4, UR4, UR18, 0x3 ;  /* 0x0000001204047291 */ /* 0x000fe2000f8e18ff */
[----:B-1----:R-:W-:-:S04]  /*49d0*/  LOP3.LUT R2, R8, UR5, RZ, 0x3c, !PT ;  /* 0x0000000508027c12 */ /* 0x002fc8000f8e3cff */
[----:B------:R-:W-:-:S04]  /*49e0*/  SHF.L.U32 R2, R2, 0x1f, RZ ;  /* 0x0000001f02027819 */ /* 0x000fc800000006ff */
[----:B------:R-:W1:Y:S02]  /*49f0*/  SYNCS.PHASECHK.TRANS64.TRYWAIT P0, [UR4], R2 ;  /* 0x00000002ff0075a7 */ /* 0x000e640008001104 */
[----:B-1----:R-:W-:Y:S05]  /*4a00*/  @!P0 BRA `(.L_x_78) ;  /* 0x0000004800808947 */ /* 0x002fea0003800000 */
.L_x_196:
[----:B------:R-:W-:Y:S01]  /*4a10*/  NOP ;  /* 0x0000000000007918 */ /* 0x000fe20000000000 */
[----:B-1----:R-:W1:Y:S01]  /*4a20*/  LDS R0, [UR6+0x14] ;  /* 0x00001406ff007984 */ /* 0x002e620008000800 */
[----:B------:R-:W-:Y:S01]  /*4a30*/  LOP3.LUT R3, R9, 0xffff, RZ, 0xc0, !PT ;  /* 0x0000ffff09037812 */ /* 0x000fe200078ec0ff */
[----:B------:R-:W-:-:S03]  /*4a40*/  IMAD.MOV.U32 R2, RZ, RZ, 0xffff ;  /* 0x0000ffffff027424 */ /* 0x000fc600078e00ff */
[----:B------:R-:W-:-:S04]  /*4a50*/  SHF.R.U32.HI R3, RZ, 0x5, R3 ;  /* 0x00000005ff037819 */ /* 0x000fc80000011603 */
[----:B------:R-:W-:-:S04]  /*4a60*/  SHF.L.U32 R2, R2, R3, RZ ;  /* 0x0000000302027219 */ /* 0x000fc800000006ff */
[----:B-1----:R-:W-:-:S04]  /*4a70*/  LOP3.LUT R0, R0, R2, RZ, 0xc0, !PT ;  /* 0x0000000200007212 */ /* 0x002fc800078ec0ff */
[----:B------:R-:W-:Y:S01]  /*4a80*/  ISETP.NE.AND P0, PT, R0, R2, PT ;  /* 0x000000020000720c */ /* 0x000fe20003f05270 */
[----:B------:R-:W-:-:S05]  /*4a90*/  IMAD.MOV.U32 R0, RZ, RZ, 0x1 ;  /* 0x00000001ff007424 */ /* 0x000fca00078e00ff */
[----:B------:R-:W-:-:S07]  /*4aa0*/  SHF.L.U32 R0, R0, R3, RZ ;  /* 0x0000000300007219 */ /* 0x000fce00000006ff */
[----:B------:R-:W-:Y:S05]  /*4ab0*/  @P0 BRA `(.L_x_79) ;  /* 0x00000000005c0947 */ /* 0x000fea0003800000 */
[----:B------:R-:W1:Y:S02]  /*4ac0*/  LDS R3, [UR6+0x18] ;  /* 0x00001806ff037984 */ /* 0x000e640008000800 */
[----:B-1----:R-:W-:-:S04]  /*4ad0*/  LOP3.LUT R3, R3, R0, RZ, 0xc0, !PT ;  /* 0x0000000003037212 */ /* 0x002fc800078ec0ff */
[----:B------:R-:W-:-:S13]  /*4ae0*/  ISETP.NE.AND P0, PT, R3, R0, PT ;  /* 0x000000000300720c */ /* 0x000fda0003f05270 */
[----:B------:R-:W-:Y:S05]  /*4af0*/  @P0 BRA `(.L_x_80) ;  /* 0x0000000000400947 */ /* 0x000fea0003800000 */
[----:B------:R-:W-:Y:S01]  /*4b00*/  R2UR UR4, R2 ;  /* 0x00000000020472ca */ /* 0x000fe200000e0000 */
[----:B------:R-:W1:Y:S01]  /*4b10*/  S2R R3, SR_LANEID ;  /* 0x0000000000037919 */ /* 0x000e620000000000 */
[----:B------:R-:W-:-:S04]  /*4b20*/  LOP3.LUT R0, RZ, R0, RZ, 0x33, !PT ;  /* 0x00000000ff007212 */ /* 0x000fc800078e33ff */
[----:B------:R-:W2:Y:S07]  /*4b30*/  REDUX UR7, R0 ;  /* 0x00000000000773c4 */ /* 0x000eae0000000000 */
[----:B------:R-:W-:-:S03]  /*4b40*/  ULOP3.LUT UR5, URZ, UR4, URZ, 0x33, !UPT ;  /* 0x00000004ff057292 */ /* 0x000fc6000f8e33ff */
[----:B------:R-:W-:Y:S02]  /*4b50*/  VOTEU.ANY UR4, UPT, PT ;  /* 0x0000000000047886 */ /* 0x000fe400038e0100 */
[----:B------:R-:W-:Y:S01]  /*4b60*/  UFLO.U32 UR4, UR4 ;  /* 0x00000004000472bd */ /* 0x000fe200080e0000 */
[----:B------:R-:W-:-:S04]  /*4b70*/  IMAD.U32 R2, RZ, RZ, UR5 ;  /* 0x00000005ff027e24 */ /* 0x000fc8000f8e00ff */
[----:B------:R-:W3:Y:S02]  /*4b80*/  REDUX UR8, R2 ;  /* 0x00000000020873c4 */ /* 0x000ee40000000000 */
[----:B------:R1:W-:Y:S01]  /*4b90*/  UTCATOMSWS.AND URZ, UR5 ;  /* 0x0000000500ff79e3 */ /* 0x0003e20008000000 */
[----:B--2---:R-:W-:Y:S01]  /*4ba0*/  IMAD.U32 R0, RZ, RZ, UR7 ;  /* 0x00000007ff007e24 */ /* 0x004fe2000f8e00ff */
[----:B-1----:R-:W-:Y:S01]  /*4bb0*/  ISETP.EQ.U32.AND P0, PT, R3, UR4, PT ;  /* 0x0000000403007c0c */ /* 0x002fe2000bf02070 */
[----:B---3--:R-:W-:-:S12]  /*4bc0*/  IMAD.U32 R2, RZ, RZ, UR8 ;  /* 0x00000008ff027e24 */ /* 0x008fd8000f8e00ff */
[----:B------:R1:W-:Y:S04]  /*4bd0*/  @P0 ATOMS.AND RZ, [UR6+0x14], R2 ;  /* 0x00001402ffff098c */ /* 0x0003e8000a800006 */
[----:B------:R1:W-:Y:S01]  /*4be0*/  @P0 ATOMS.AND RZ, [UR6+0x18], R0 ;  /* 0x00001800ffff098c */ /* 0x0003e2000a800006 */
[----:B------:R-:W-:Y:S05]  /*4bf0*/  BRA `(.L_x_81) ;  /* 0x0000000000147947 */ /* 0x000fea0003800000 */
.L_x_80:
[----:B------:R-:W-:Y:S02]  /*4c00*/  MOV R2, 0x4c20 ;  /* 0x00004c2000027802 */ /* 0x000fe40000000f00 */
[----:B----45:R-:W-:Y:S05]  /*4c10*/  CALL.REL.NOINC `($__internal_0_$__cuda_sm10x_tcgen05_guardrail_trap_col_being_dealloced_not_returned_by_alloc) ;  /* 0x0000004800f47944 */ /* 0x030fea0003c00000 */
[----:B------:R-:W-:Y:S05]  /*4c20*/  BRA `(.L_x_81) ;  /* 0x0000000000087947 */ /* 0x000fea0003800000 */
.L_x_79:
[----:B------:R-:W-:Y:S02]  /*4c30*/  MOV R2, 0x4c50 ;  /* 0x00004c5000027802 */ /* 0x000fe40000000f00 */
[----:B----45:R-:W-:Y:S05]  /*4c40*/  CALL.REL.NOINC `($__internal_2_$__cuda_sm10x_tcgen05_guardrail_trap_unallocated_columns_being_dealloced) ;  /* 0x0000004c00007944 */ /* 0x030fea0003c00000 */
.L_x_81:
[----:B------:R-:W-:Y:S01]  /*4c50*/  NOP ;  /* 0x0000000000007918 */ /* 0x000fe20000000000 */
[----:B------:R-:W-:Y:S05]  /*4c60*/  EXIT ;  /* 0x000000000000794d */ /* 0x000fea0003800000 */
.L_x_65:
[----:B------:R-:W-:-:S09]  /*4c70*/  UISETP.NE.OR UP0, UPT, UR15, 0x3, !UP2 ;  /* 0x000000030f00788c */ /* 0x000fd2000d705670 */
[----:B------:R-:W-:Y:S05]  /*4c80*/  BRA.U UP0, `(.L_x_82) ;  /* 0x0000001100747547 */ /* 0x000fea000b800000 */
[----:B------:R-:W2:Y:S01]  /*4c90*/  LDC.64 R2, c[0x0][0x988] ;  /* 0x00026200ff027b82 */ /* 0x000ea20000000a00 */
[----:B------:R-:W3:Y:S01]  /*4ca0*/  LDCU UR27, c[0x0][0x370] ;  /* 0x00006e00ff1b77ac */ /* 0x000ee20008000800 */
[----:B------:R-:W-:Y:S01]  /*4cb0*/  R2UR UR45, R44 ;  /* 0x000000002c2d72ca */ /* 0x000fe200000e0000 */
[----:B------:R-:W-:Y:S01]  /*4cc0*/  IMAD.MOV.U32 R11, RZ, RZ, 0x1 ;  /* 0x00000001ff0b7424 */ /* 0x000fe200078e00ff */
[----:B------:R-:W-:Y:S01]  /*4cd0*/  R2UR UR44, R45 ;  /* 0x000000002d2c72ca */ /* 0x000fe200000e0000 */
[----:B------:R-:W4:Y:S01]  /*4ce0*/  LDCU.128 UR28, c[0x0][0xc10] ;  /* 0x00018200ff1c77ac */ /* 0x000f220008000c00 */
[----:B------:R-:W-:Y:S02]  /*4cf0*/  IMAD.MOV.U32 R10, RZ, RZ, RZ ;  /* 0x000000ffff0a7224 */ /* 0x000fe400078e00ff */
[----:B------:R-:W1:Y:S01]  /*4d00*/  S2UR UR6, SR_CgaCtaId ;  /* 0x00000000000679c3 */ /* 0x000e620000008800 */
[----:B------:R-:W4:Y:S01]  /*4d10*/  LDCU UR26, c[0x0][0x374] ;  /* 0x00006e80ff1a77ac */ /* 0x000f220008000800 */
[----:B------:R-:W-:Y:S01]  /*4d20*/  IMAD.MOV.U32 R9, RZ, RZ, 0x1000 ;  /* 0x00001000ff097424 */ /* 0x000fe200078e00ff */
[----:B------:R-:W3:Y:S05]  /*4d30*/  LDCU.128 UR32, c[0x0][0xa80] ;  /* 0x00015000ff2077ac */ /* 0x000eea0008000c00 */
[----:B------:R-:W3:Y:S01]  /*4d40*/  LDC.64 R12, c[0x0][0x348] ;  /* 0x0000d200ff0c7b82 */ /* 0x000ee20000000a00 */
[----:B------:R-:W3:Y:S01]  /*4d50*/  LDCU UR17, c[0x0][0xc0c] ;  /* 0x00018180ff1177ac */ /* 0x000ee20008000800 */
[----:B------:R-:W3:Y:S01]  /*4d60*/  LDCU UR47, c[0x0][0xc20] ;  /* 0x00018400ff2f77ac */ /* 0x000ee20008000800 */
[----:B--2---:R-:W-:Y:S01]  /*4d70*/  ISETP.NE.U32.AND P0, PT, R2, RZ, PT ;  /* 0x000000ff0200720c */ /* 0x004fe20003f05070 */
[----:B------:R-:W2:Y:S03]  /*4d80*/  LDCU UR4, c[0x0][0xc30] ;  /* 0x00018600ff0477ac */ /* 0x000ea60008000800 */
[----:B------:R-:W-:Y:S01]  /*4d90*/  ISETP.NE.AND.EX P0, PT, R3, RZ, PT, P0 ;  /* 0x000000ff0300720c */ /* 0x000fe20003f05300 */
[----:B------:R-:W2:Y:S01]  /*4da0*/  LDCU.128 UR40, c[0x0][0xa90] ;  /* 0x00015200ff2877ac */ /* 0x000ea20008000c00 */
[----:B------:R-:W2:Y:S01]  /*4db0*/  LDC.64 R2, c[0x0][0x990] ;  /* 0x00026400ff027b82 */ /* 0x000ea20000000a00 */
[----:B------:R-:W-:Y:S01]  /*4dc0*/  UMOV UR24, 0x400 ;  /* 0x0000040000187882 */ /* 0x000fe20000000000 */
[----:B----4-:R-:W-:-:S02]  /*4dd0*/  UIMAD.WIDE.U32 UR8, UR26, UR31, URZ ;  /* 0x0000001f1a0872a5 */ /* 0x010fc4000f8e00ff */
[----:B-1----:R-:W-:Y:S02]  /*4de0*/  ULEA UR24, UR6, UR24, 0x18 ;  /* 0x0000001806187291 */ /* 0x002fe4000f8ec0ff */
[----:B---3--:R-:W-:Y:S02]  /*4df0*/  UIMAD.WIDE.U32 UR6, UR27, UR28, URZ ;  /* 0x0000001c1b0672a5 */ /* 0x008fe4000f8e00ff */
[----:B------:R-:W-:Y:S02]  /*4e00*/  UISETP.NE.AND UP5, UPT, UR32, 0x1, UPT ;  /* 0x000000012000788c */ /* 0x000fe4000bfa5270 */
[----:B------:R-:W-:Y:S02]  /*4e10*/  UIADD3 UR36, UPT, UPT, UR24, 0x1e8, URZ ;  /* 0x000001e818247890 */ /* 0x000fe4000fffe0ff */
[----:B------:R-:W-:Y:S01]  /*4e20*/  UISETP.GE.AND UP0, UPT, UR39, 0x1, UPT ;  /* 0x000000012700788c */ /* 0x000fe2000bf06270 */
[----:B------:R-:W-:Y:S01]  /*4e30*/  UMOV UR38, UR7 ;  /* 0x0000000700267c82 */ /* 0x000fe20008000000 */
[----:B------:R-:W-:Y:S01]  /*4e40*/  UMOV UR37, UR9 ;  /* 0x0000000900257c82 */ /* 0x000fe20008000000 */
[----:B------:R-:W-:-:S02]  /*4e50*/  UISETP.NE.AND UP1, UPT, UR17, 0x1, UPT ;  /* 0x000000011100788c */ /* 0x000fc4000bf25270 */
[----:B------:R-:W-:Y:S01]  /*4e60*/  UISETP.NE.AND UP0, UPT, UR30, 0x1, UPT ;  /* 0x000000011e00788c */ /* 0x000fe2000bf05270 */
[----:B------:R-:W-:Y:S01]  /*4e70*/  UMOV UR23, URZ ;  /* 0x000000ff00177c82 */ /* 0x000fe20008000000 */
[----:B------:R-:W1:Y:S01]  /*4e80*/  LDCU UR48, c[0x0][0xaa0] ;  /* 0x00015400ff3077ac */ /* 0x000e620008000800 */
[----:B------:R-:W-:Y:S02]  /*4e90*/  UPLOP3.LUT UP4, UPT, UPT, UPT, UPT, 0x40, 0x4 ;  /* 0x000000000004789c */ /* 0x000fe40003f8e870 */
[----:B------:R-:W-:Y:S01]  /*4ea0*/  UISETP.NE.AND UP6, UPT, UR39, 0x1, UPT ;  /* 0x000000012700788c */ /* 0x000fe2000bfc5270 */
[----:B------:R-:W3:Y:S01]  /*4eb0*/  LDCU.64 UR18, c[0x0][0xc28] ;  /* 0x00018500ff1277ac */ /* 0x000ee20008000a00 */
[----:B--2---:R-:W-:Y:S02]  /*4ec0*/  UISETP.NE.AND UP2, UPT, UR4, 0x1, UPT ;  /* 0x000000010400788c */ /* 0x004fe4000bf45270 */
[----:B------:R-:W-:Y:S02]  /*4ed0*/  UPRMT UR36, URZ, 0x654, UR36 ;  /* 0x00000654ff247896 */ /* 0x000fe40008000024 */
[----:B------:R-:W-:-:S02]  /*4ee0*/  USHF.R.U32.HI UR38, URZ, UR29, UR38 ;  /* 0x0000001dff267299 */ /* 0x000fc40008011626 */
[----:B------:R-:W-:Y:S02]  /*4ef0*/  USHF.R.U32.HI UR37, URZ, UR47, UR37 ;  /* 0x0000002fff257299 */ /* 0x000fe40008011625 */
[----:B------:R-:W-:Y:S02]  /*4f00*/  UISETP.NE.AND UP1, UPT, UR35, 0x1, UPT ;  /* 0x000000012300788c */ /* 0x000fe4000bf25270 */
[----:B------:R-:W-:Y:S01]  /*4f10*/  UISETP.NE.AND UP0, UPT, UR42, 0x1, UPT ;  /* 0x000000012a00788c */ /* 0x000fe2000bf05270 */
[----:B------:R-:W-:-:S10]  /*4f20*/  VOTEU.ANY UP5, P0 ;  /* 0x0000000000ff7886 */ /* 0x000fd400000a0100 */
.L_x_91:
[----:B------:R-:W-:Y:S04]  /*4f30*/  SHF.L.U32 R4, R10, 0x1f, RZ ;  /* 0x0000001f0a047819 */ /* 0x000fe800000006ff */
[----:B--2---:R-:W2:Y:S02]  /*4f40*/  SYNCS.PHASECHK.TRANS64.TRYWAIT P0, [UR24+0x1e0], R4 ;  /* 0x0001e004ff0075a7 */ /* 0x004ea40008001118 */
[----:B--2---:R-:W-:Y:S05]  /*4f50*/  @!P0 BRA `(.L_x_83) ;  /* 0x0000004400448947 */ /* 0x004fea0003800000 */
.L_x_198:
[----:B--2---:R-:W2:Y:S01]  /*4f60*/  LDS.128 R4, [UR24+0x220] ;  /* 0x00022018ff047984 */ /* 0x004ea20008000c00 */
[----:B------:R-:W-:Y:S01]  /*4f70*/  UISETP.GE.AND UP0, UPT, UR39, 0x1, UPT ;  /* 0x000000012700788c */ /* 0x000fe2000bf06270 */
[----:B------:R-:W-:Y:S01]  /*4f80*/  @!PT LDS RZ, [RZ] ;  /* 0x00000000fffff984 */ /* 0x000fe20000000800 */
[----:B------:R-:W-:Y:S01]  /*4f90*/  @!PT LDS RZ, [RZ] ;  /* 0x00000000fffff984 */ /* 0x000fe20000000800 */
[----:B------:R-:W-:Y:S01]  /*4fa0*/  @!PT LDS RZ, [RZ] ;  /* 0x00000000fffff984 */ /* 0x000fe20000000800 */
[----:B------:R-:W-:Y:S01]  /*4fb0*/  @!PT LDS RZ, [RZ] ;  /* 0x00000000fffff984 */ /* 0x000fe20000000800 */
[----:B------:R4:W-:Y:S06]  /*4fc0*/  MEMBAR.ALL.CTA ;  /* 0x0000000000007992 */ /* 0x0009ec0000008000 */
[----:B----4-:R-:W4:Y:S02]  /*4fd0*/  FENCE.VIEW.ASYNC.S ;  /* 0x00000000000073c6 */ /* 0x010f240000000000 */
[----:B----4-:R-:W-:Y:S01]  /*4fe0*/  SYNCS.ARRIVE.TRANS64.RED.A1T0 RZ, [UR36], RZ ;  /* 0x000000ffffff79a7 */ /* 0x010fe20008100424 */
[----:B--2---:R-:W-:Y:S11]  /*4ff0*/  LOP3.LUT P0, RZ, R6, 0x1, RZ, 0xc0, !PT ;  /* 0x0000000106ff7812 */ /* 0x004ff6000780c0ff */
[----:B------:R-:W-:Y:S02]  /*5000*/  @!UPT UIADD3 URZ, UPT, UPT, URZ, URZ, URZ ;  /* 0x000000fffffff290 */ /* 0x000fe4000fffe0ff */
[----:B------:R-:W-:Y:S01]  /*5010*/  VOTEU.ANY UP1, P0 ;  /* 0x0000000000ff7886 */ /* 0x000fe20000020100 */
[----:B------:R-:W-:Y:S11]  /*5020*/  PLOP3.LUT P0, PT, PT, PT, UP1, 0x80, 0x8 ;  /* 0x000000000008781c */ /* 0x000ff60003f0f018 */
[----:B------:R-:W-:Y:S02]  /*5030*/  @!UPT UIADD3 URZ, UPT, UPT, URZ, URZ, URZ ;  /* 0x000000fffffff290 */ /* 0x000fe4000fffe0ff */
[----:B------:R-:W-:Y:S02]  /*5040*/  @P0 MOV R8, R4 ;  /* 0x0000000400080202 */ /* 0x000fe40000000f00 */
[----:B------:R-:W-:Y:S02]  /*5050*/  @P0 LOP3.LUT R0, R5, 0xffff, RZ, 0xc0, !PT ;  /* 0x0000ffff05000812 */ /* 0x000fe400078ec0ff */
[----:B------:R-:W-:Y:S02]  /*5060*/  @P0 R2UR UR5, R8 ;  /* 0x00000000080502ca */ /* 0x000fe400000e0000 */
[----:B------:R-:W-:Y:S11]  /*5070*/  @P0 R2UR UR4, R0 ;  /* 0x00000000000402ca */ /* 0x000ff600000e0000 */
[----:B------:R-:W-:Y:S02]  /*5080*/  @UP1 UMOV UR16, UR5 ;  /* 0x0000000500101c82 */ /* 0x000fe40008000000 */
[----:B------:R-:W-:Y:S01]  /*5090*/  @UP1 UMOV UR15, UR4 ;  /* 0x00000004000f1c82 */ /* 0x000fe20008000000 */
[----:B------:R-:W-:Y:S05]  /*50a0*/  BRA.U !UP0, `(.L_x_84) ;  /* 0x0000000108b47547 */ /* 0x000fea000b800000 */
[----:B------:R-:W-:Y:S02]  /*50b0*/  UIMAD.WIDE.U32 UR8, UR15, UR31, URZ ;  /* 0x0000001f0f0872a5 */ /* 0x000fe4000f8e00ff */
[----:B------:R-:W-:Y:S02]  /*50c0*/  UP2UR UR14, UPR, URZ, 0x2 ;  /* 0x00000002ff0e7883 */ /* 0x000fe40008000000 */
[----:B------:R-:W-:Y:S02]  /*50d0*/  UISETP.NE.AND UP1, UPT, UR30, 0x1, UPT ;  /* 0x000000011e00788c */ /* 0x000fe4000bf25270 */
[----:B------:R-:W-:Y:S02]  /*50e0*/  UIMAD.WIDE.U32 UR10, UR16, UR28, URZ ;  /* 0x0000001c100a72a5 */ /* 0x000fe4000f8e00ff */
[----:B------:R-:W-:Y:S02]  /*50f0*/  USEL UR4, UR26, UR37, !UP1 ;  /* 0x000000251a047287 */ /* 0x000fe4000c800000 */
[----:B------:R-:W-:Y:S02]  /*5100*/  UISETP.NE.AND UP0, UPT, UR17, 0x1, UPT ;  /* 0x000000011100788c */ /* 0x000fe4000bf05270 */
[----:B---3--:R-:W-:Y:S02]  /*5110*/  UIMAD.WIDE.U32 UR12, UR4, UR18, URZ ;  /* 0x00000012040c72a5 */ /* 0x008fe4000f8e00ff */
[----:B------:R-:W-:Y:S01]  /*5120*/  USEL UR7, UR27, UR38, !UP0 ;  /* 0x000000261b077287 */ /* 0x000fe2000c000000 */
[----:B------:R-:W-:Y:S02]  /*5130*/  UMOV UR5, UR9 ;  /* 0x0000000900057c82 */ /* 0x000fe40008000000 */
[----:B------:R-:W-:Y:S02]  /*5140*/  USHF.R.U32.HI UR6, URZ, UR47, UR5 ;  /* 0x0000002fff067299 */ /* 0x000fe40008011605 */
[----:B------:R-:W-:Y:S02]  /*5150*/  UIMAD.WIDE.U32 UR20, UR7, UR18, URZ ;  /* 0x00000012071472a5 */ /* 0x000fe4000f8e00ff */
[----:B------:R-:W-:Y:S02]  /*5160*/  USEL UR6, UR15, UR6, !UP1 ;  /* 0x000000060f067287 */ /* 0x000fe4000c800000 */
[----:B------:R-:W-:Y:S01]  /*5170*/  UISETP.NE.AND UP1, UPT, UR14, URZ, UPT ;  /* 0x000000ff0e00728c */ /* 0x000fe2000bf25270 */
[----:B------:R-:W-:Y:S01]  /*5180*/  UMOV UR5, UR11 ;  /* 0x0000000b00057c82 */ /* 0x000fe20008000000 */
[----:B------:R-:W-:Y:S02]  /*5190*/  UIMAD.WIDE.U32 UR10, UR6, UR18, URZ ;  /* 0x00000012060a72a5 */ /* 0x000fe4000f8e00ff */
[----:B------:R-:W-:Y:S03]  /*51a0*/  USHF.R.U32.HI UR8, URZ, UR29, UR5 ;  /* 0x0000001dff087299 */ /* 0x000fe60008011605 */
[----:B------:R-:W-:Y:S02]  /*51b0*/  UMOV UR5, UR13 ;  /* 0x0000000d00057c82 */ /* 0x000fe40008000000 */
[----:B------:R-:W-:Y:S03]  /*51c0*/  @UP6 USHF.R.U32.HI UR4, URZ, UR19, UR5 ;  /* 0x00000013ff046299 */ /* 0x000fe60008011605 */
[----:B------:R-:W-:Y:S01]  /*51d0*/  UMOV UR5, UR21 ;  /* 0x0000001500057c82 */ /* 0x000fe20008000000 */
[----:B------:R-:W-:Y:S02]  /*51e0*/  UIMAD UR4, UR39, UR4, URZ ;  /* 0x00000004270472a4 */ /* 0x000fe4000f8e02ff */
[----:B------:R-:W-:Y:S02]  /*51f0*/  @UP6 USHF.R.U32.HI UR7, URZ, UR19, UR5 ;  /* 0x00000013ff076299 */ /* 0x000fe40008011605 */
[----:B------:R-:W-:Y:S02]  /*5200*/  USEL UR5, UR16, UR8, !UP0 ;  /* 0x0000000810057287 */ /* 0x000fe4000c000000 */
[----:B------:R-:W-:Y:S02]  /*5210*/  UIMAD UR8, UR39, UR7, URZ ;  /* 0x00000007270872a4 */ /* 0x000fe4000f8e02ff */
[----:B------:R-:W-:Y:S03]  /*5220*/  UISETP.GE.AND UP0, UPT, UR6, UR4, UPT ;  /* 0x000000040600728c */ /* 0x000fe6000bf06270 */
[----:B------:R-:W-:Y:S01]  /*5230*/  UMOV UR4, UR11 ;  /* 0x0000000b00047c82 */ /* 0x000fe20008000000 */
[----:B------:R-:W-:Y:S02]  /*5240*/  UISETP.GE.OR UP0, UPT, UR5, UR8, UP0 ;  /* 0x000000080500728c */ /* 0x000fe40008706670 */
[----:B------:R-:W-:Y:S02]  /*5250*/  USHF.R.U32.HI UR4, URZ, UR19, UR4 ;  /* 0x00000013ff047299 */ /* 0x000fe40008011604 */
[----:B------:R-:W-:Y:S02]  /*5260*/  UIMAD.WIDE.U32 UR8, UR5, UR18, URZ ;  /* 0x00000012050872a5 */ /* 0x000fe4000f8e00ff */
[----:B------:R-:W-:Y:S04]  /*5270*/  USEL UR10, UR6, UR4, !UP6 ;  /* 0x00000004060a7287 */ /* 0x000fe8000f000000 */
[----:B------:R-:W-:Y:S01]  /*5280*/  UIADD3 UR11, UPT, UPT, -UR10, URZ, URZ ;  /* 0x000000ff0a0b7290 */ /* 0x000fe2000fffe1ff */
[----:B------:R-:W-:Y:S02]  /*5290*/  @!UP0 UMOV UR4, UR9 ;  /* 0x0000000900048c82 */ /* 0x000fe40008000000 */
[----:B------:R-:W-:Y:S02]  /*52a0*/  @!UP0 USHF.R.U32.HI UR4, URZ, UR19, UR4 ;  /* 0x00000013ff048299 */ /* 0x000fe40008011604 */
[----:B------:R-:W-:Y:S02]  /*52b0*/  UIMAD UR8, UR39, UR11, UR6 ;  /* 0x0000000b270872a4 */ /* 0x000fe4000f8e0206 */
[----:B------:R-:W-:Y:S04]  /*52c0*/  @!UP0 USEL UR4, UR5, UR4, !UP6 ;  /* 0x0000000405048287 */ /* 0x000fe8000f000000 */
[----:B------:R-:W-:Y:S02]  /*52d0*/  @!UP0 UIMAD UR8, UR7, UR8, UR4 ;  /* 0x00000008070882a4 */ /* 0x000fe4000f8e0204 */
[----:B------:R-:W-:Y:S02]  /*52e0*/  @!UP0 UIADD3 UR9, UPT, UPT, UR10, -UR4, URZ ;  /* 0x800000040a098290 */ /* 0x000fe4000fffe0ff */
[----:B------:R-:W-:Y:S02]  /*52f0*/  UIADD3 UR4, UPT, UPT, -UR5, URZ, URZ ;  /* 0x000000ff05047290 */ /* 0x000fe4000fffe1ff */
[----:B------:R-:W-:Y:S02]  /*5300*/  UIADD3 UR7, UPT, UPT, -UR6, URZ, URZ ;  /* 0x000000ff06077290 */ /* 0x000fe4000fffe1ff */
[----:B------:R-:W-:Y:S02]  /*5310*/  @!UP0 UIMAD UR6, UR9, UR39, UR5 ;  /* 0x00000027090682a4 */ /* 0x000fe4000f8e0205 */
[----:B------:R-:W-:Y:S02]  /*5320*/  UIMAD UR16, UR17, UR4, UR16 ;  /* 0x00000004111072a4 */ /* 0x000fe4000f8e0210 */
[----:B------:R-:W-:Y:S01]  /*5330*/  UIMAD UR15, UR30, UR7, UR15 ;  /* 0x000000071e0f72a4 */ /* 0x000fe2000f8e020f */
[----:B------:R-:W-:Y:S02]  /*5340*/  @!UP0 UMOV UR5, UR8 ;  /* 0x0000000800058c82 */ /* 0x000fe40008000000 */
[----:B------:R-:W-:Y:S02]  /*5350*/  UIMAD UR16, UR5, UR17, UR16 ;  /* 0x00000011051072a4 */ /* 0x000fe4000f8e0210 */
[----:B------:R-:W-:Y:S11]  /*5360*/  UIMAD UR15, UR6, UR30, UR15 ;  /* 0x0000001e060f72a4 */ /* 0x000ff6000f8e020f */
[----:B------:R-:W-:Y:S01]  /*5370*/  @!UPT UIADD3 URZ, UPT, UPT, URZ, URZ, URZ ;  /* 0x000000fffffff290 */ /* 0x000fe2000fffe0ff */
.L_x_84:
[----:B------:R-:W2:Y:S01]  /*5380*/  @!UP2 LDCU.128 UR8, c[0x0][0xc10] ;  /* 0x00018200ff08a7ac */ /* 0x000ea20008000c00 */
[C---:B------:R-:W-:Y:S02]  /*5390*/  ISETP.NE.U32.AND P2, PT, R2.reuse, RZ, PT ;  /* 0x000000ff0200720c */ /* 0x040fe40003f45070 */
[----:B------:R-:W-:Y:S02]  /*53a0*/  ISETP.NE.U32.AND P1, PT, R2, RZ, PT ;  /* 0x000000ff0200720c */ /* 0x000fe40003f25070 */
[C---:B------:R-:W-:Y:S02]  /*53b0*/  ISETP.NE.AND.EX P2, PT, R3.reuse, RZ, PT, P2 ;  /* 0x000000ff0300720c */ /* 0x040fe40003f45320 */
[----:B------:R-:W-:Y:S01]  /*53c0*/  ISETP.NE.AND.EX P1, PT, R3, RZ, PT, P1 ;  /* 0x000000ff0300720c */ /* 0x000fe20003f25310 */
[----:B------:R-:W4:Y:S01]  /*53d0*/  @!UP2 LDCU UR5, c[0x0][0xc0c] ;  /* 0x00018180ff05a7ac */ /* 0x000f220008000800 */
[----:B------:R-:W-:Y:S02]  /*53e0*/  USHF.L.U32 UR25, UR22, 0x6, URZ ;  /* 0x0000000616197899 */ /* 0x000fe400080006ff */
[----:B--2---:R-:W-:Y:S07]  /*53f0*/  UIMAD.WIDE.U32 UR6, UR16, UR8, URZ ;  /* 0x00000008100672a5 */ /* 0x004fee000f8e00ff */
[----:B------:R-:W-:Y:S01]  /*5400*/  @!UP2 UMOV UR4, UR7 ;  /* 0x000000070004ac82 */ /* 0x000fe20008000000 */
[----:B----4-:R-:W-:Y:S02]  /*5410*/  @!UP2 UISETP.NE.AND UP0, UPT, UR5, 0x1, UPT ;  /* 0x000000010500a88c */ /* 0x010fe4000bf05270 */
[----:B------:R-:W-:Y:S02]  /*5420*/  @!UP2 USHF.R.U32.HI UR4, URZ, UR9, UR4 ;  /* 0x00000009ff04a299 */ /* 0x000fe40008011604 */
[----:B------:R-:W-:Y:S02]  /*5430*/  UIMAD.WIDE.U32 UR6, UR15, UR11, URZ ;  /* 0x0000000b0f0672a5 */ /* 0x000fe4000f8e00ff */
[----:B------:R-:W-:Y:S02]  /*5440*/  @!UP2 USEL UR8, UR16, UR4, !UP0 ;  /* 0x000000041008a287 */ /* 0x000fe4000c000000 */
[----:B------:R-:W-:Y:S03]  /*5450*/  @!UP2 UISETP.NE.AND UP0, UPT, UR10, 0x1, UPT ;  /* 0x000000010a00a88c */ /* 0x000fe6000bf05270 */
[----:B------:R-:W-:Y:S02]  /*5460*/  @!UP2 UMOV UR6, UR7 ;  /* 0x000000070006ac82 */ /* 0x000fe40008000000 */
[----:B------:R-:W2:Y:S02]  /*5470*/  @!UP2 LDCU UR4, c[0x0][0xc20] ;  /* 0x00018400ff04a7ac */ /* 0x000ea40008000800 */
[----:B--2---:R-:W-:Y:S04]  /*5480*/  @!UP2 USHF.R.U32.HI UR6, URZ, UR4, UR6 ;  /* 0x00000004ff06a299 */ /* 0x004fe80008011606 */
[----:B------:R-:W-:Y:S04]  /*5490*/  @!UP2 USEL UR6, UR15, UR6, !UP0 ;  /* 0x000000060f06a287 */ /* 0x000fe8000c000000 */
[----:B------:R-:W-:Y:S02]  /*54a0*/  @!UP2 UIADD3 UR4, UPT, UPT, -UR8, UR6, URZ ;  /* 0x000000060804a290 */ /* 0x000fe4000fffe1ff */
[----:B------:R-:W-:Y:S02]  /*54b0*/  @!UP2 UIADD3 UR6, UPT, UPT, UR8, -UR6, URZ ;  /* 0x800000060806a290 */ /* 0x000fe4000fffe0ff */
[----:B------:R-:W-:Y:S02]  /*54c0*/  @!UP2 UIMAD UR16, UR4, UR5, UR16 ;  /* 0x000000050410a2a4 */ /* 0x000fe4000f8e0210 */
[----:B------:R-:W-:Y:S01]  /*54d0*/  @!UP2 UIMAD UR15, UR6, UR10, UR15 ;  /* 0x0000000a060fa2a4 */ /* 0x000fe2000f8e020f */
[----:B------:R-:W-:Y:S11]  /*54e0*/  BRA.U UP4, `(.L_x_85) ;  /* 0x0000000104107547 */ /* 0x000ff6000b800000 */
[----:B------:R-:W-:Y:S04]  /*54f0*/  MOV R8, UR46 ;  /* 0x0000002e00087c02 */ /* 0x000fe80008000f00 */
[----:B------:R-:W-:Y:S04]  /*5500*/  SHF.L.U32 R8, R8, 0x1f, RZ ;  /* 0x0000001f08087819 */ /* 0x000fe800000006ff */
[----:B------:R-:W2:Y:S02]  /*5510*/  SYNCS.PHASECHK.TRANS64.TRYWAIT P3, [UR24+0x1d8], R8 ;  /* 0x0001d808ff0075a7 */ /* 0x000ea40008061118 */
[----:B--2---:R-:W-:Y:S05]  /*5520*/  @!P3 BRA `(.L_x_86) ;  /* 0x0000003c00e8b947 */ /* 0x004fea0003800000 */
.L_x_85:
[----:B------:R-:W-:Y:S05]  /*5530*/  @!P2 BRA `(.L_x_87) ;  /* 0x000000000030a947 */ /* 0x000fea0003800000 */
[----:B------:R-:W-:Y:S01]  /*5540*/  UPLOP3.LUT UP3, UPT, UPT, UPT, UP5, 0x80, 0x8 ;  /* 0x000000000008789c */ /* 0x000fe20003f6f050 */
[----:B------:R-:W-:Y:S01]  /*5550*/  HFMA2 R51, -RZ, RZ, 0, 5.9604644775390625e-08 ;  /* 0x00000001ff337431 */ /* 0x000fe200000001ff */
[----:B------:R-:W4:Y:S04]  /*5560*/  LDCU.64 UR4, c[0x0][0x358] ;  /* 0x00006b00ff0477ac */ /* 0x000f280008000a00 */
[----:B------:R-:W-:Y:S11]  /*5570*/  PLOP3.LUT P2, PT, PT, PT, UP3, 0x80, 0x8 ;  /* 0x000000000008781c */ /* 0x000ff60003f4f038 */
[----:B------:R-:W-:Y:S02]  /*5580*/  @!UPT UIADD3 URZ, UPT, UPT, URZ, URZ, URZ ;  /* 0x000000fffffff290 */ /* 0x000fe4000fffe0ff */
[----:B------:R-:W1:Y:S01]  /*5590*/  @P2 LDC.64 R14, c[0x0][0x988] ;  /* 0x00026200ff0e2b82 */ /* 0x000e620000000a00 */
[----:B--2---:R-:W-:Y:S04]  /*55a0*/  @P2 IMAD R0, R16, R2, RZ ;  /* 0x0000000210002224 */ /* 0x004fe800078e02ff */
[----:B-1----:R-:W-:Y:S01]  /*55b0*/  @P2 IMAD.WIDE R14, R0, 0x4, R14 ;  /* 0x00000004000e2825 */ /* 0x002fe200078e020e */
[----:B------:R-:W-:Y:S04]  /*55c0*/  MOV R0, 0x1 ;  /* 0x0000000100007802 */ /* 0x000fe80000000f00 */
[----:B----45:R4:W5:Y:S01]  /*55d0*/  @P2 LDG.E R26, desc[UR4][R14.64] ;  /* 0x000000040e1a2981 */ /* 0x030962000c1e1900 */
[----:B------:R-:W-:Y:S01]  /*55e0*/  @!P2 PRMT R51, R0, 0x7610, R51 ;  /* 0x000076100033a816 */ /* 0x000fe20000000033 */
[----:B----4-:R-:W1:Y:S06]  /*55f0*/  @!P2 LDC R26, c[0x0][0x980] ;  /* 0x00026000ff1aab82 */ /* 0x010e6c0000000800 */
.L_x_87:
[----:B-1---5:R-:W-:Y:S01]  /*5600*/  @!P1 FSETP.EQ.AND P2, PT, R26, RZ, PT ;  /* 0x000000ff1a00920b */ /* 0x022fe20003f42000 */
[----:B------:R-:W-:Y:S01]  /*5610*/  @!UPT UIADD3 URZ, UPT, UPT, URZ, URZ, URZ ;  /* 0x000000fffffff290 */ /* 0x000fe2000fffe0ff */
[----:B------:R-:W-:Y:S11]  /*5620*/  @!P1 BRA `(.L_x_88) ;  /* 0x0000000000149947 */ /* 0x000ff60003800000 */
[----:B------:R-:W-:Y:S02]  /*5630*/  LOP3.LUT P1, RZ, R51, 0xff, RZ, 0xc0, !PT ;  /* 0x000000ff33ff7812 */ /* 0x000fe4000782c0ff */
[----:B------:R-:W-:Y:S04]  /*5640*/  PLOP3.LUT P2, PT, PT, PT, UP3, 0x80, 0x8 ;  /* 0x000000000008781c */ /* 0x000fe80003f4f038 */
[----:B------:R-:W-:Y:S07]  /*5650*/  PLOP3.LUT P2, PT, P2, PT, PT, 0x8, 0x80 ;  /* 0x000000000080781c */ /* 0x000fee000174e170 */
[----:B------:R-:W-:Y:S11]  /*5660*/  @P1 FSETP.EQ.AND P2, PT, R26, RZ, PT ;  /* 0x000000ff1a00120b */ /* 0x000ff60003f42000 */
[----:B------:R-:W-:Y:S02]  /*5670*/  @!UPT UIADD3 URZ, UPT, UPT, URZ, URZ, URZ ;  /* 0x000000fffffff290 */ /* 0x000fe4000fffe0ff */
.L_x_88:
[----:B------:R-:W-:Y:S01]  /*5680*/  ULEA UR7, UR23, UR24, 0x3 ;  /* 0x0000001817077291 */ /* 0x000fe2000f8e18ff */
[----:B------:R-:W-:Y:S01]  /*5690*/  SHF.L.U32 R14, R11, 0x1f, RZ ;  /* 0x0000001f0b0e7819 */ /* 0x000fe200000006ff */
[----:B------:R-:W-:Y:S02]  /*56a0*/  USHF.L.U32 UR11, UR51, 0x6, URZ ;  /* 0x00000006330b7899 */ /* 0x000fe400080006ff */
[----:B------:R-:W-:Y:S02]  /*56b0*/  UISETP.NE.AND UP0, UPT, UR32, 0x1, UPT ;  /* 0x000000012000788c */ /* 0x000fe4000bf05270 */
[----:B------:R-:W-:Y:S01]  /*56c0*/  UIMAD.WIDE.U32 UR4, UR11, UR33, URZ ;  /* 0x000000210b0472a5 */ /* 0x000fe2000f8e00ff */
[----:B------:R-:W-:Y:S02]  /*56d0*/  ELECT P3, URZ, PT ;  /* 0x0000000000ff782f */ /* 0x000fe40003860000 */
[----:B------:R-:W1:Y:S02]  /*56e0*/  SYNCS.PHASECHK.TRANS64.TRYWAIT P1, [UR7+0x1b8], R14 ;  /* 0x0001b80eff0075a7 */ /* 0x000e640008021107 */
[----:B------:R-:W-:Y:S02]  /*56f0*/  PLOP3.LUT P2, PT, P2, P3, PT, 0xf2, 0x2f ;  /* 0x00000000002f781c */ /* 0x000fe40001747e72 */
[----:B------:R-:W-:Y:S02]  /*5700*/  UMOV UR4, UR5 ;  /* 0x0000000500047c82 */ /* 0x000fe40008000000 */
[----:B------:R-:W-:Y:S04]  /*5710*/  USHF.R.U32.HI UR4, URZ, UR34, UR4 ;  /* 0x00000022ff047299 */ /* 0x000fe80008011604 */
[----:B------:R-:W-:Y:S02]  /*5720*/  USEL UR12, UR11, UR4, !UP0 ;  /* 0x000000040b0c7287 */ /* 0x000fe4000c000000 */
[----:B------:R-:W-:Y:S02]  /*5730*/  UISETP.NE.AND UP0, UPT, UR35, 0x1, UPT ;  /* 0x000000012300788c */ /* 0x000fe4000bf05270 */
[----:B------:R-:W-:Y:S02]  /*5740*/  UIMAD.WIDE.U32 UR4, UR12, UR40, URZ ;  /* 0x000000280c0472a5 */ /* 0x000fe4000f8e00ff */
[----:B------:R-:W-:Y:S01]  /*5750*/  UIADD3 UR6, UPT, UPT, -UR12, URZ, URZ ;  /* 0x000000ff0c067290 */ /* 0x000fe2000fffe1ff */
[----:B--2---:R-:W-:Y:S03]  /*5760*/  @!P2 IMAD.MOV.U32 R0, RZ, 0x20, RZ ;  /* 0x00000020ff00a824 */ /* 0x004fe600078e00ff */
[----:B------:R-:W-:Y:S01]  /*5770*/  UIMAD UR11, UR32, UR6, UR11 ;  /* 0x00000006200b72a4 */ /* 0x000fe2000f8e020b */
[----:B------:R-:W-:Y:S01]  /*5780*/  @!P2 IMAD.MOV.U32 R0, RZ, 0x400, R0 ;  /* 0x00000400ff00a824 */ /* 0x000fe200078e0000 */
[----:B------:R-:W-:Y:S02]  /*5790*/  UMOV UR4, UR5 ;  /* 0x0000000500047c82 */ /* 0x000fe40008000000 */
[----:B------:R-:W-:Y:S04]  /*57a0*/  USHF.R.U32.HI UR4, URZ, UR41, UR4 ;  /* 0x00000029ff047299 */ /* 0x000fe80008011604 */
[----:B------:R-:W-:Y:S02]  /*57b0*/  USEL UR13, UR12, UR4, !UP0 ;  /* 0x000000040c0d7287 */ /* 0x000fe4000c000000 */
[----:B------:R-:W-:Y:S02]  /*57c0*/  UISETP.NE.AND UP0, UPT, UR42, 0x1, UPT ;  /* 0x000000012a00788c */ /* 0x000fe4000bf05270 */
[----:B------:R-:W-:Y:S07]  /*57d0*/  UIMAD.WIDE.U32 UR4, UR13, UR43, URZ ;  /* 0x0000002b0d0472a5 */ /* 0x000fee000f8e00ff */
[----:B------:R-:W-:Y:S02]  /*57e0*/  UMOV UR4, UR5 ;  /* 0x0000000500047c82 */ /* 0x000fe40008000000 */
[----:B------:R-:W-:Y:S04]  /*57f0*/  USHF.R.U32.HI UR4, URZ, UR48, UR4 ;  /* 0x00000030ff047299 */ /* 0x000fe80008011604 */
[----:B------:R-:W-:Y:S02]  /*5800*/  USEL UR14, UR13, UR4, !UP0 ;  /* 0x000000040d0e7287 */ /* 0x000fe4000c000000 */
[----:B------:R-:W-:Y:S02]  /*5810*/  UIADD3 UR4, UPT, UPT, -UR13, URZ, URZ ;  /* 0x000000ff0d047290 */ /* 0x000fe4000fffe1ff */
[----:B------:R-:W-:Y:S02]  /*5820*/  UIADD3 UR5, UPT, UPT, -UR14, URZ, URZ ;  /* 0x000000ff0e057290 */ /* 0x000fe4000fffe1ff */
[----:B------:R-:W-:Y:S02]  /*5830*/  UIMAD UR12, UR35, UR4, UR12 ;  /* 0x00000004230c72a4 */ /* 0x000fe4000f8e020c */
[----:B------:R-:W-:Y:S01]  /*5840*/  UIMAD UR13, UR42, UR5, UR13 ;  /* 0x000000052a0d72a4 */ /* 0x000fe2000f8e020d */
[----:B-1----:R-:W-:Y:S11]  /*5850*/  @!P1 BRA `(.L_x_89) ;  /* 0x0000003c00349947 */ /* 0x002ff60003800000 */
.L_x_201:
[----:B------:R-:W2:Y:S01]  /*5860*/  S2UR UR49, SR_CgaCtaId ;  /* 0x00000000003179c3 */ /* 0x000ea20000008800 */
[----:B------:R-:W-:Y:S01]  /*5870*/  @!P2 R2UR UR4, R0 ;  /* 0x000000000004a2ca */ /* 0x000fe200000e0000 */
[----:B------:R-:W-:Y:S01]  /*5880*/  VOTEU.ALL UP0, P2 ;  /* 0x0000000000ff7886 */ /* 0x000fe20001000000 */
[----:B-1----:R-:W-:Y:S02]  /*5890*/  @!P2 IADD3 R8, P1, PT, R12, 0x680, RZ ;  /* 0x000006800c08a810 */ /* 0x002fe40007f3e0ff */
[----:B------:R-:W-:Y:S02]  /*58a0*/  @P0 SHF.R.U32.HI R16, RZ, 0x10, R5 ;  /* 0x00000010ff100819 */ /* 0x000fe40000011605 */
[----:B------:R-:W-:Y:S01]  /*58b0*/  @!P2 R2UR UR6, R8 ;  /* 0x000000000806a2ca */ /* 0x000fe200000e0000 */
[----:B------:R-:W-:Y:S01]  /*58c0*/  @!P2 IMAD.X R0, RZ, RZ, R13, P1 ;  /* 0x000000ffff00a224 */ /* 0x000fe200008e060d */
[----:B------:R-:W-:Y:S04]  /*58d0*/  @!UP0 ULEA UR5, UR23, UR24, 0xc ;  /* 0x0000001817058291 */ /* 0x000fe8000f8e60ff */
[----:B------:R-:W-:Y:S02]  /*58e0*/  @!UP0 UIADD3 UR8, UPT, UPT, UR5, 0x400, URZ ;  /* 0x0000040005088890 */ /* 0x000fe4000fffe0ff */
[----:B------:R-:W-:Y:S01]  /*58f0*/  @!UP0 UPRMT UR22, UR4, 0x5410, URZ ;  /* 0x0000541004168896 */ /* 0x000fe200080000ff */
[----:B------:R-:W-:Y:S01]  /*5900*/  @!P2 R2UR UR4, R0 ;  /* 0x000000000004a2ca */ /* 0x000fe200000e0000 */
[----:B------:R-:W-:Y:S01]  /*5910*/  UIADD3 UR5, UPT, UPT, UR23, 0x1, URZ ;  /* 0x0000000117057890 */ /* 0x000fe2000fffe0ff */
[----:B------:R-:W-:Y:S02]  /*5920*/  @!P2 IMAD.MOV.U32 R0, RZ, RZ, 0x1000 ;  /* 0x00001000ff00a424 */ /* 0x000fe400078e00ff */
[----:B------:R-:W-:Y:S01]  /*5930*/  IMAD.U32 R14, RZ, RZ, UR6 ;  /* 0x00000006ff0e7e24 */ /* 0x000fe2000f8e00ff */
[----:B------:R-:W-:Y:S04]  /*5940*/  UISETP.NE.AND UP0, UPT, UR5, 0x3, UPT ;  /* 0x000000030500788c */ /* 0x000fe8000bf05270 */
[----:B------:R-:W-:Y:S01]  /*5950*/  @!P2 R2UR UR20, R14 ;  /* 0x000000000e14a2ca */ /* 0x000fe200000e0000 */
[----:B------:R-:W-:Y:S02]  /*5960*/  USEL UR5, UR5, URZ, UP0 ;  /* 0x000000ff05057287 */ /* 0x000fe40008000000 */
[----:B------:R-:W-:Y:S01]  /*5970*/  USEL UR23, URZ, 0x1, UP0 ;  /* 0x00000001ff177887 */ /* 0x000fe20008000000 */
[----:B------:R-:W-:Y:S01]  /*5980*/  IMAD.U32 R15, RZ, RZ, UR4 ;  /* 0x00000004ff0f7e24 */ /* 0x000fe2000f8e00ff */
[----:B------:R-:W-:Y:S01]  /*5990*/  UIADD3 UR4, UPT, UPT, UR7, 0x1a0, URZ ;  /* 0x000001a007047890 */ /* 0x000fe2000fffe0ff */
[----:B------:R-:W-:Y:S03]  /*59a0*/  VOTEU.ALL UP0, P2 ;  /* 0x0000000000ff7886 */ /* 0x000fe60001000000 */
[----:B------:R-:W-:Y:S01]  /*59b0*/  @!P2 R2UR UR21, R15 ;  /* 0x000000000f15a2ca */ /* 0x000fe200000e0000 */
[----:B--2---:R-:W-:Y:S01]  /*59c0*/  UPRMT UR6, UR49, 0x654, UR4 ;  /* 0x0000065431067896 */ /* 0x004fe20008000004 */
[----:B------:R-:W-:Y:S01]  /*59d0*/  LOP3.LUT R11, R11, UR23, RZ, 0x3c, !PT ;  /* 0x000000170b0b7c12 */ /* 0x000fe2000f8e3cff */
[----:B------:R-:W-:Y:S01]  /*59e0*/  @!UP0 UMOV UR9, UR4 ;  /* 0x0000000400098c82 */ /* 0x000fe20008000000 */
[----:B------:R-:W-:Y:S01]  /*59f0*/  @!UP0 UMOV UR10, UR25 ;  /* 0x00000019000a8c82 */ /* 0x000fe20008000000 */
[----:B------:R-:W-:Y:S01]  /*5a00*/  ULEA UR4, UR5, UR24, 0x3 ;  /* 0x0000001805047291 */ /* 0x000fe2000f8e18ff */
[----:B------:R-:W-:Y:S07]  /*5a10*/  SHF.L.U32 R8, R11, 0x1f, RZ ;  /* 0x0000001f0b087819 */ /* 0x000fee00000006ff */
[----:B------:R1:W-:Y:S01]  /*5a20*/  @!UP0 UTMALDG.5D.IM2COL [UR8], [UR20], UR22 ;  /* 0x00000008140083b4 */ /* 0x0003e20008060016 */
[----:B------:R1:W-:Y:S01]  /*5a30*/  @!P2 SYNCS.ARRIVE.TRANS64.RED.A0TR RZ, [UR7+0x1a0], R0 ;  /* 0x0001a000ffffa9a7 */ /* 0x0003e20008300407 */
[----:B------:R-:W-:Y:S01]  /*5a40*/  SYNCS.ARRIVE.TRANS64.RED.A1T0 RZ, [UR6], RZ ;  /* 0x000000ffffff79a7 */ /* 0x000fe20008100406 */
[----:B------:R-:W2:Y:S02]  /*5a50*/  SYNCS.PHASECHK.TRANS64.TRYWAIT P1, [UR4+0x1b8], R8 ;  /* 0x0001b808ff0075a7 */ /* 0x000ea40008021104 */
[----:B-12---:R-:W-:Y:S05]  /*5a60*/  @!P1 BRA `(.L_x_90) ;  /* 0x0000003800c89947 */ /* 0x006fea0003800000 */
.L_x_203:
[----:B------:R-:W2:Y:S01]  /*5a70*/  S2UR UR21, SR_CgaCtaId ;  /* 0x00000000001579c3 */ /* 0x000ea20000008800 */
[----:B------:R-:W-:Y:S01]  /*5a80*/  UIADD3 UR6, UPT, UPT, UR5, 0x1, URZ ;  /* 0x0000000105067890 */ /* 0x000fe2000fffe0ff */
[----:B-1----:R-:W-:Y:S01]  /*5a90*/  @!P2 IMAD.MOV.U32 R0, RZ, 0x20, RZ ;  /* 0x00000020ff00a824 */ /* 0x002fe200078e00ff */
[----:B------:R-:W-:Y:S01]  /*5aa0*/  UIADD3 UR22, UPT, UPT, UR15, UR45, URZ ;  /* 0x0000002d0f167290 */ /* 0x000fe2000fffe0ff */
[----:B------:R-:W-:Y:S01]  /*5ab0*/  @!P2 IADD3 R4, P1, PT, R12, 0x680, RZ ;  /* 0x000006800c04a810 */ /* 0x000fe20007f3e0ff */
[----:B------:R-:W-:Y:S01]  /*5ac0*/  UISETP.NE.AND UP0, UPT, UR6, 0x3, UPT ;  /* 0x000000030600788c */ /* 0x000fe2000bf05270 */
[----:B------:R-:W-:Y:S01]  /*5ad0*/  @!P2 IMAD.MOV.U32 R0, RZ, 0x400, R0 ;  /* 0x00000400ff00a824 */ /* 0x000fe200078e0000 */
[----:B------:R-:W-:Y:S01]  /*5ae0*/  LOP3.LUT R10, R10, 0x1, RZ, 0x3c, !PT ;  /* 0x000000010a0a7812 */ /* 0x000fe200078e3cff */
[----:B------:R-:W-:Y:S02]  /*5af0*/  UIADD3 UR51, UPT, UPT, UR16, UR44, URZ ;  /* 0x0000002c10337290 */ /* 0x000fe4000fffe0ff */
[----:B------:R-:W-:Y:S01]  /*5b00*/  USEL UR23, UR6, URZ, UP0 ;  /* 0x000000ff06177287 */ /* 0x000fe20008000000 */
[----:B------:R-:W-:Y:S01]  /*5b10*/  @!P2 R2UR UR6, R0 ;  /* 0x000000000006a2ca */ /* 0x000fe200000e0000 */
[----:B------:R-:W-:Y:S01]  /*5b20*/  @!P2 IMAD.X R0, RZ, RZ, R13, P1 ;  /* 0x000000ffff00a224 */ /* 0x000fe200008e060d */
[----:B------:R-:W-:Y:S01]  /*5b30*/  PLOP3.LUT P0, PT, PT, PT, UP0, 0x80, 0x8 ;  /* 0x000000000008781c */ /* 0x000fe20003f0f008 */
[----:B------:R-:W-:Y:S01]  /*5b40*/  UPLOP3.LUT UP4, UPT, UPT, UPT, UPT, 0x80, 0x8 ;  /* 0x000000000008789c */ /* 0x000fe20003f8f070 */
[----:B------:R-:W-:Y:S05]  /*5b50*/  VOTEU.ALL UP0, P2 ;  /* 0x0000000000ff7886 */ /* 0x000fea0001000000 */
[----:B------:R-:W-:Y:S02]  /*5b60*/  @!UP0 ULEA UR5, UR5, UR24, 0xc ;  /* 0x0000001805058291 */ /* 0x000fe4000f8e60ff */
[----:B------:R-:W-:Y:S02]  /*5b70*/  @!UP0 UIADD3 UR10, UPT, UPT, UR25, 0x20, URZ ;  /* 0x00000020190a8890 */ /* 0x000fe4000fffe0ff */
[----:B------:R-:W-:Y:S02]  /*5b80*/  @!UP0 UIADD3 UR8, UPT, UPT, UR5, 0x400, URZ ;  /* 0x0000040005088890 */ /* 0x000fe4000fffe0ff */
[----:B------:R-:W-:Y:S01]  /*5b90*/  @!UP0 UPRMT UR20, UR6, 0x5410, URZ ;  /* 0x0000541006148896 */ /* 0x000fe200080000ff */
[----:B------:R-:W-:Y:S01]  /*5ba0*/  @!P2 R2UR UR6, R4 ;  /* 0x000000000406a2ca */ /* 0x000fe200000e0000 */
[----:B------:R-:W-:Y:S01]  /*5bb0*/  VOTEU.ALL UP0, P2 ;  /* 0x0000000000ff7886 */ /* 0x000fe20001000000 */
[----:B------:R-:W-:Y:S02]  /*5bc0*/  @!P2 R2UR UR5, R0 ;  /* 0x000000000005a2ca */ /* 0x000fe400000e0000 */
[----:B------:R-:W-:Y:S04]  /*5bd0*/  SEL R0, RZ, 0x1, P0 ;  /* 0x00000001ff007807 */ /* 0x000fe80000000000 */
[----:B------:R-:W-:Y:S05]  /*5be0*/  LOP3.LUT R11, R11, R0, RZ, 0x3c, !PT ;  /* 0x000000000b0b7212 */ /* 0x000fea00078e3cff */
[----:B------:R-:W-:Y:S02]  /*5bf0*/  IMAD.U32 R4, RZ, RZ, UR6 ;  /* 0x00000006ff047e24 */ /* 0x000fe4000f8e00ff */
[----:B------:R-:W-:Y:S01]  /*5c00*/  IMAD.U32 R5, RZ, RZ, UR5 ;  /* 0x00000005ff057e24 */ /* 0x000fe2000f8e00ff */
[----:B------:R-:W-:Y:S02]  /*5c10*/  UIADD3 UR5, UPT, UPT, UR4, 0x1a0, URZ ;  /* 0x000001a004057890 */ /* 0x000fe4000fffe0ff */
[----:B------:R-:W-:Y:S02]  /*5c20*/  @!P2 R2UR UR6, R4 ;  /* 0x000000000406a2ca */ /* 0x000fe400000e0000 */
[----:B------:R-:W-:Y:S03]  /*5c30*/  @!P2 R2UR UR7, R5 ;  /* 0x000000000507a2ca */ /* 0x000fe600000e0000 */
[----:B------:R-:W-:Y:S01]  /*5c40*/  @!UP0 UMOV UR9, UR5 ;  /* 0x0000000500098c82 */ /* 0x000fe20008000000 */
[----:B--2---:R-:W-:Y:S09]  /*5c50*/  UPRMT UR5, UR21, 0x654, UR5 ;  /* 0x0000065415057896 */ /* 0x004ff20008000005 */
[----:B------:R2:W-:Y:S01]  /*5c60*/  @!UP0 UTMALDG.5D.IM2COL [UR8], [UR6], UR20 ;  /* 0x00000008060083b4 */ /* 0x0005e20008060014 */
[----:B------:R2:W-:Y:S01]  /*5c70*/  @!P2 SYNCS.ARRIVE.TRANS64.RED.A0TR RZ, [UR4+0x1a0], R9 ;  /* 0x0001a009ffffa9a7 */ /* 0x0005e20008300404 */
[----:B------:R-:W-:Y:S01]  /*5c80*/  SYNCS.ARRIVE.TRANS64.RED.A1T0 RZ, [UR5], RZ ;  /* 0x000000ffffff79a7 */ /* 0x000fe20008100405 */
[----:B------:R-:W-:Y:S05]  /*5c90*/  BRA.U UP1, `(.L_x_91) ;  /* 0xfffffff101a47547 */ /* 0x000fea000b83ffff */
[----:B------:R-:W-:Y:S01]  /*5ca0*/  UIADD3 UR5, UPT, UPT, UR24, 0x1b8, URZ ;  /* 0x000001b818057890 */ /* 0x000fe2000fffe0ff */
[----:B------:R-:W-:-:S03]  /*5cb0*/  SHF.L.U32 R2, R11, 0x1f, RZ ;  /* 0x0000001f0b027819 */ /* 0x000fc600000006ff */
[----:B------:R-:W-:-:S09]  /*5cc0*/  ULEA UR4, UR23, UR5, 0x3 ;  /* 0x0000000517047291 */ /* 0x000fd2000f8e18ff */
[----:B------:R-:W1:Y:S02]  /*5cd0*/  SYNCS.PHASECHK.TRANS64.TRYWAIT P0, [UR4], R2 ;  /* 0x00000002ff0075a7 */ /* 0x000e640008001104 */
[----:B-1----:R-:W-:Y:S05]  /*5ce0*/  @!P0 BRA `(.L_x_92) ;  /* 0x0000003800408947 */ /* 0x002fea0003800000 */
.L_x_205:
[----:B------:R-:W-:-:S04]  /*5cf0*/  UIADD3 UR4, UPT, UPT, UR23, 0x1, URZ ;  /* 0x0000000117047890 */ /* 0x000fc8000fffe0ff */
[----:B------:R-:W-:-:S04]  /*5d00*/  UISETP.NE.AND UP0, UPT, UR4, 0x3, UPT ;  /* 0x000000030400788c */ /* 0x000fc8000bf05270 */
[----:B------:R-:W-:Y:S02]  /*5d10*/  USEL UR4, UR4, URZ, UP0 ;  /* 0x000000ff04047287 */ /* 0x000fe40008000000 */
[----:B------:R-:W-:-:S04]  /*5d20*/  PLOP3.LUT P0, PT, PT, PT, UP0, 0x80, 0x8 ;  /* 0x000000000008781c */ /* 0x000fc80003f0f008 */
[----:B-1----:R-:W-:Y:S01]  /*5d30*/  SEL R2, RZ, 0x1, P0 ;  /* 0x00000001ff027807 */ /* 0x002fe20000000000 */
[----:B------:R-:W-:-:S03]  /*5d40*/  IMAD.U32 R0, RZ, RZ, UR4 ;  /* 0x00000004ff007e24 */ /* 0x000fc6000f8e00ff */
[----:B------:R-:W-:Y:S01]  /*5d50*/  LOP3.LUT R11, R11, R2, RZ, 0x3c, !PT ;  /* 0x000000020b0b7212 */ /* 0x000fe200078e3cff */
[C---:B------:R-:W-:Y:S01]  /*5d60*/  VIADD R4, R0.reuse, 0x1 ;  /* 0x0000000100047836 */ /* 0x040fe20000000000 */
[----:B------:R-:W-:Y:S02]  /*5d70*/  LEA R2, R0, UR5, 0x3 ;  /* 0x0000000500027c11 */ /* 0x000fe4000f8e18ff */
[----:B------:R-:W-:Y:S02]  /*5d80*/  SHF.L.U32 R3, R11, 0x1f, RZ ;  /* 0x0000001f0b037819 */ /* 0x000fe400000006ff */
[----:B------:R-:W-:Y:S02]  /*5d90*/  ISETP.NE.AND P0, PT, R4, 0x3, PT ;  /* 0x000000030400780c */ /* 0x000fe40003f05270 */
[----:B------:R-:W1:Y:S02]  /*5da0*/  SYNCS.PHASECHK.TRANS64.TRYWAIT P1, [R2+URZ], R3 ;  /* 0x00000003020075a7 */ /* 0x000e6400080211ff */
[----:B------:R-:W-:-:S02]  /*5db0*/  SEL R0, RZ, 0x1, P0 ;  /* 0x00000001ff007807 */ /* 0x000fc40000000000 */
[----:B------:R-:W-:Y:S02]  /*5dc0*/  SEL R4, R4, RZ, P0 ;  /* 0x000000ff04047207 */ /* 0x000fe40000000000 */
[----:B------:R-:W-:Y:S01]  /*5dd0*/  LOP3.LUT R0, R11, R0, RZ, 0x3c, !PT ;  /* 0x000000000b007212 */ /* 0x000fe200078e3cff */
[----:B-1----:R-:W-:Y:S06]  /*5de0*/  @!P1 BRA `(.L_x_93) ;  /* 0x0000003800189947 */ /* 0x002fec0003800000 */
.L_x_206:
[----:B------:R-:W-:Y:S02]  /*5df0*/  LEA R4, R4, UR5, 0x3 ;  /* 0x0000000504047c11 */ /* 0x000fe4000f8e18ff */
[----:B------:R-:W-:-:S07]  /*5e00*/  SHF.L.U32 R0, R0, 0x1f, RZ ;  /* 0x0000001f00007819 */ /* 0x000fce00000006ff */
.L_x_94:
[----:B----4-:R4:W1:Y:S02]  /*5e10*/  SYNCS.PHASECHK.TRANS64.TRYWAIT P0, [R4+URZ], R0 ;  /* 0x00000000040075a7 */ /* 0x01086400080011ff */
[----:B-1----:R-:W-:Y:S05]  /*5e20*/  @!P0 NANOSLEEP.SYNCS 0x989680 ;  /* 0x009896800000895d */ /* 0x002fea0003900000 */
[----:B------:R-:W1:Y:S02]  /*5e30*/  @!P0 SYNCS.PHASECHK.TRANS64 P0, [R4+URZ], R0 ;  /* 0x00000000040085a7 */ /* 0x000e6400080010ff */
[----:B-123--:R-:W-:Y:S05]  /*5e40*/  @P0 EXIT ;  /* 0x000000000000094d */ /* 0x00efea0003800000 */
[----:B------:R-:W-:Y:S05]  /*5e50*/  BRA `(.L_x_94) ;  /* 0xfffffffc00ec7947 */ /* 0x000fea000383ffff */
.L_x_82:
[----:B------:R-:W-:-:S06]  /*5e60*/  UISETP.GE.AND UP0, UPT, UR15, 0x4, UPT ;  /* 0x000000040f00788c */ /* 0x000fcc000bf06270 */
[----:B------:R-:W-:-:S13]  /*5e70*/  PLOP3.LUT P0, PT, PT, PT, UP0, 0x80, 0x8 ;  /* 0x000000000008781c */ /* 0x000fda0003f0f008 */
[----:B-1----:R-:W-:Y:S05]  /*5e80*/  @!P0 EXIT ;  /* 0x000000000000894d */ /* 0x002fea0003800000 */
[----:B------:R-:W1:Y:S08]  /*5e90*/  S2UR UR4, SR_CgaCtaId ;  /* 0x00000000000479c3 */ /* 0x000e700000008800 */
[----:B------:R-:W-:Y:S01]  /*5ea0*/  BAR.SYNC.DEFER_BLOCKING 0x6, 0xa0 ;  /* 0x0182800000007b1d */ /* 0x000fe20000010000 */
[C---:B------:R-:W-:Y:S01]  /*5eb0*/  IMAD.SHL.U32 R5, R50.reuse, 0x20, RZ ;  /* 0x0000002032057824 */ /* 0x040fe200078e00ff */
[----:B------:R-:W-:Y:S01]  /*5ec0*/  SHF.R.U32.HI R6, RZ, 0x1, R50 ;  /* 0x00000001ff067819 */ /* 0x000fe20000011632 */
[----:B------:R-:W-:-:S02]  /*5ed0*/  IMAD.SHL.U32 R49, R50, 0x10, RZ ;  /* 0x0000001032317824 */ /* 0x000fc400078e00ff */
[----:B------:R-:W-:Y:S02]  /*5ee0*/  HFMA2 R63, -RZ, RZ, 0, 9.5367431640625e-07 ;  /* 0x00000010ff3f7431 */ /* 0x000fe400000001ff */
[C---:B------:R-:W-:Y:S01]  /*5ef0*/  IMAD.SHL.U32 R4, R50.reuse, 0x4, RZ ;  /* 0x0000000432047824 */ /* 0x040fe200078e00ff */
[----:B------:R-:W-:Y:S01]  /*5f00*/  UMOV UR49, 0x400 ;  /* 0x0000040000317882 */ /* 0x000fe20000000000 */
[----:B------:R-:W-:Y:S01]  /*5f10*/  LOP3.LUT R3, R5, 0xc0, RZ, 0xc0, !PT ;  /* 0x000000c005037812 */ /* 0x000fe200078ec0ff */
[----:B------:R-:W2:Y:S01]  /*5f20*/  LDC.64 R40, c[0x0][0x988] ;  /* 0x00026200ff287b82 */ /* 0x000ea20000000a00 */
[----:B------:R-:W-:Y:S01]  /*5f30*/  LOP3.LUT R49, R49, 0x600, RZ, 0xc0, !PT ;  /* 0x0000060031317812 */ /* 0x000fe200078ec0ff */
[----:B------:R-:W-:Y:S01]  /*5f40*/  IMAD.U32 R23, R50, 0x10000, RZ ;  /* 0x0001000032177824 */ /* 0x000fe200078e00ff */
[----:B------:R-:W-:Y:S01]  /*5f50*/  LOP3.LUT R6, R3, 0x8, R6, 0xf8, !PT ;  /* 0x0000000803067812 */ /* 0x000fe200078ef806 */
[----:B------:R-:W-:Y:S01]  /*5f60*/  IMAD.MOV.U32 R48, RZ, RZ, 0x1 ;  /* 0x00000001ff307424 */ /* 0x000fe200078e00ff */
[--C-:B------:R-:W-:Y:S01]  /*5f70*/  LOP3.LUT R49, R49, 0x20, R5.reuse, 0xf8, !PT ;  /* 0x0000002031317812 */ /* 0x100fe200078ef805 */
[----:B------:R-:W-:Y:S01]  /*5f80*/  IMAD.MOV.U32 R22, RZ, RZ, RZ ;  /* 0x000000ffff167224 */ /* 0x000fe200078e00ff */
[----:B------:R-:W-:Y:S01]  /*5f90*/  LOP3.LUT R4, R6, 0x18, R4, 0x78, !PT ;  /* 0x0000001806047812 */ /* 0x000fe200078e7804 */
[----:B------:R-:W3:Y:S01]  /*5fa0*/  LDC.64 R42, c[0x0][0x990] ;  /* 0x00026400ff2a7b82 */ /* 0x000ee20000000a00 */
[----:B------:R-:W-:-:S02]  /*5fb0*/  LOP3.LUT R49, R49, 0x100, R5, 0xf8, !PT ;  /* 0x0000010031317812 */ /* 0x000fc400078ef805 */
[----:B------:R-:W-:Y:S02]  /*5fc0*/  CS2R R46, SRZ ;  /* 0x00000000002e7805 */ /* 0x000fe4000001ff00 */
[C---:B------:R-:W-:Y:S01]  /*5fd0*/  LOP3.LUT P0, RZ, R50.reuse, 0x4, RZ, 0xc0, !PT ;  /* 0x0000000432ff7812 */ /* 0x040fe2000780c0ff */
[----:B------:R-:W4:Y:S01]  /*5fe0*/  LDCU UR55, c[0x0][0x370] ;  /* 0x00006e00ff3777ac */ /* 0x000f220008000800 */
[----:B------:R-:W-:Y:S02]  /*5ff0*/  LOP3.LUT R49, R49, R4, RZ, 0xfc, !PT ;  /* 0x0000000431317212 */ /* 0x000fe400078efcff */
[----:B------:R-:W-:Y:S01]  /*6000*/  LOP3.LUT R50, R50, 0x60, RZ, 0xc0, !PT ;  /* 0x0000006032327812 */ /* 0x000fe200078ec0ff */
[----:B-1----:R-:W-:Y:S01]  /*6010*/  ULEA UR49, UR4, UR49, 0x18 ;  /* 0x0000003104317291 */ /* 0x002fe2000f8ec0ff */
[----:B------:R-:W-:Y:S01]  /*6020*/  LOP3.LUT R23, R23, 0x600000, RZ, 0xc0, !PT ;  /* 0x0060000017177812 */ /* 0x000fe200078ec0ff */
[----:B------:R-:W1:Y:S01]  /*6030*/  LDCU.64 UR4, c[0x0][0x988] ;  /* 0x00013100ff0477ac */ /* 0x000e620008000a00 */
[----:B------:R-:W-:Y:S01]  /*6040*/  SEL R63, R63, 0xfffffff0, !P0 ;  /* 0xfffffff03f3f7807 */ /* 0x000fe20004000000 */
[----:B------:R-:W2:Y:S05]  /*6050*/  LDCU UR48, c[0x0][0xc0c] ;  /* 0x00018180ff3077ac */ /* 0x000eaa0008000800 */
[----:B------:R-:W4:Y:S01]  /*6060*/  LDS R2, [UR49+0x230] ;  /* 0x00023031ff027984 */ /* 0x000f220008000800 */
[----:B------:R-:W2:Y:S01]  /*6070*/  LDCU UR38, c[0x0][0xc30] ;  /* 0x00018600ff2677ac */ /* 0x000ea20008000800 */
[----:B------:R-:W2:Y:S01]  /*6080*/  LDCU.64 UR46, c[0x0][0xc28] ;  /* 0x00018500ff2e77ac */ /* 0x000ea20008000a00 */
[----:B------:R-:W2:Y:S01]  /*6090*/  LDCU.64 UR62, c[0x0][0x9b0] ;  /* 0x00013600ff3e77ac */ /* 0x000ea20008000a00 */
[----:B-1----:R-:W-:-:S02]  /*60a0*/  IMAD.U32 R54, RZ, RZ, UR4 ;  /* 0x00000004ff367e24 */ /* 0x002fc4000f8e00ff */
[----:B------:R-:W-:Y:S01]  /*60b0*/  IMAD.U32 R53, RZ, RZ, UR5 ;  /* 0x00000005ff357e24 */ /* 0x000fe2000f8e00ff */
[----:B------:R-:W1:Y:S01]  /*60c0*/  LDCU.64 UR4, c[0x0][0x9a8] ;  /* 0x00013500ff0477ac */ /* 0x000e620008000a00 */
[----:B------:R-:W2:Y:S01]  /*60d0*/  LDCU.128 UR56, c[0x0][0xc10] ;  /* 0x00018200ff3877ac */ /* 0x000ea20008000c00 */
[----:B------:R-:W2:Y:S01]  /*60e0*/  LDCU UR54, c[0x0][0x374] ;  /* 0x00006e80ff3677ac */ /* 0x000ea20008000800 */
[----:B------:R-:W-:Y:S01]  /*60f0*/  UMOV UR50, URZ ;  /* 0x000000ff00327c82 */ /* 0x000fe20008000000 */
[----:B------:R-:W-:Y:S01]  /*6100*/  UIADD3 UR61, UPT, UPT, UR49, 0x400, URZ ;  /* 0x00000400313d7890 */ /* 0x000fe2000fffe0ff */
[----:B------:R-:W-:Y:S01]  /*6110*/  UMOV UR52, URZ ;  /* 0x000000ff00347c82 */ /* 0x000fe20008000000 */
[----:B------:R-:W-:Y:S01]  /*6120*/  UMOV UR53, URZ ;  /* 0x000000ff00357c82 */ /* 0x000fe20008000000 */
[----:B-1----:R-:W-:Y:S02]  /*6130*/  IMAD.U32 R56, RZ, RZ, UR4 ;  /* 0x00000004ff387e24 */ /* 0x002fe4000f8e00ff */
[----:B------:R-:W-:Y:S01]  /*6140*/  IMAD.U32 R55, RZ, RZ, UR5 ;  /* 0x00000005ff377e24 */ /* 0x000fe2000f8e00ff */
[----:B------:R-:W1:Y:S01]  /*6150*/  LDCU.128 UR4, c[0x0][0xb80] ;  /* 0x00017000ff0477ac */ /* 0x000e620008000c00 */
[C---:B----4-:R-:W-:Y:S01]  /*6160*/  VIADD R3, R2.reuse, 0x40 ;  /* 0x0000004002037836 */ /* 0x050fe20000000000 */
[----:B------:R-:W-:-:S04]  /*6170*/  LOP3.LUT R2, R2, 0xffff, RZ, 0xc0, !PT ;  /* 0x0000ffff02027812 */ /* 0x000fc800078ec0ff */
[----:B------:R-:W-:-:S05]  /*6180*/  LOP3.LUT R3, R3, 0xffff, RZ, 0xc0, !PT ;  /* 0x0000ffff03037812 */ /* 0x000fca00078ec0ff */
[----:B------:R4:W-:Y:S01]  /*6190*/  STL.64 [R1], R2 ;  /* 0x0000000201007387 */ /* 0x0009e20000100a00 */
[----:B-1----:R-:W-:Y:S01]  /*61a0*/  MOV R60, UR4 ;  /* 0x00000004003c7c02 */ /* 0x002fe20008000f00 */
[----:B------:R-:W-:Y:S02]  /*61b0*/  IMAD.U32 R59, RZ, RZ, UR5 ;  /* 0x00000005ff3b7e24 */ /* 0x000fe4000f8e00ff */
[----:B------:R-:W-:Y:S02]  /*61c0*/  IMAD.U32 R58, RZ, RZ, UR6 ;  /* 0x00000006ff3a7e24 */ /* 0x000fe4000f8e00ff */
[----:B--23--:R-:W-:-:S07]  /*61d0*/  IMAD.U32 R57, RZ, RZ, UR7 ;  /* 0x00000007ff397e24 */ /* 0x00cfce000f8e00ff */
.L_x_125:
[----:B----4-:R-:W-:Y:S04]  /*61e0*/  SHF.L.U32 R2, R46, 0x1f, RZ ;  /* 0x0000001f2e027819 */ /* 0x010fe800000006ff */
[----:B------:R-:W1:Y:S02]  /*61f0*/  SYNCS.PHASECHK.TRANS64.TRYWAIT P0, [UR49+0x1e0], R2 ;  /* 0x0001e002ff0075a7 */ /* 0x000e640008001131 */
[----:B-1----:R-:W-:Y:S05]  /*6200*/  @!P0 BRA `(.L_x_95) ;  /* 0x0000003400248947 */ /* 0x002fea0003800000 */
.L_x_208:
[----:B------:R-:W2:Y:S01]  /*6210*/  LDS.128 R4, [UR49+0x220] ;  /* 0x00022031ff047984 */ /* 0x000ea20008000c00 */
[----:B------:R-:W-:Y:S01]  /*6220*/  UIADD3 UR4, UPT, UPT, UR49, 0x1e8, URZ ;  /* 0x000001e831047890 */ /* 0x000fe2000fffe0ff */
[----:B-1----:R-:W-:Y:S01]  /*6230*/  IMAD R2, R22, 0x4, R1 ;  /* 0x0000000416027824 */ /* 0x002fe200078e0201 */
[----:B------:R-:W-:Y:S01]  /*6240*/  UISETP.GE.AND UP0, UPT, UR39, 0x1, UPT ;  /* 0x000000012700788c */ /* 0x000fe2000bf06270 */
[----:B------:R-:W-:Y:S01]  /*6250*/  @!PT LDS RZ, [RZ] ;  /* 0x00000000fffff984 */ /* 0x000fe20000000800 */
[----:B------:R-:W-:Y:S01]  /*6260*/  @!PT LDS RZ, [RZ] ;  /* 0x00000000fffff984 */ /* 0x000fe20000000800 */
[----:B------:R-:W-:Y:S01]  /*6270*/  @!PT LDS RZ, [RZ] ;  /* 0x00000000fffff984 */ /* 0x000fe20000000800 */
[----:B------:R-:W-:Y:S01]  /*6280*/  @!PT LDS RZ, [RZ] ;  /* 0x00000000fffff984 */ /* 0x000fe20000000800 */
[----:B------:R1:W-:Y:S06]  /*6290*/  MEMBAR.ALL.CTA ;  /* 0x0000000000007992 */ /* 0x0003ec0000008000 */
[----:B-1----:R-:W1:Y:S01]  /*62a0*/  FENCE.VIEW.ASYNC.S ;  /* 0x00000000000073c6 */ /* 0x002e620000000000 */
[----:B------:R-:W-:Y:S09]  /*62b0*/  UPRMT UR4, URZ, 0x654, UR4 ;  /* 0x00000654ff047896 */ /* 0x000ff20008000004 */
[----:B-1----:R-:W-:Y:S01]  /*62c0*/  SYNCS.ARRIVE.TRANS64.RED.A1T0 RZ, [UR4], RZ ;  /* 0x000000ffffff79a7 */ /* 0x002fe20008100404 */
[----:B------:R-:W5:Y:S01]  /*62d0*/  LDL R2, [R2] ;  /* 0x0000000002027983 */ /* 0x000f620000100800 */
[----:B--2---:R-:W-:Y:S11]  /*62e0*/  LOP3.LUT P0, RZ, R6, 0x1, RZ, 0xc0, !PT ;  /* 0x0000000106ff7812 */ /* 0x004ff6000780c0ff */
[----:B------:R-:W-:Y:S02]  /*62f0*/  @!UPT UIADD3 URZ, UPT, UPT, URZ, URZ, URZ ;  /* 0x000000fffffff290 */ /* 0x000fe4000fffe0ff */
[----:B------:R-:W-:Y:S01]  /*6300*/  VOTEU.ANY UP1, P0 ;  /* 0x0000000000ff7886 */ /* 0x000fe20000020100 */
[----:B------:R-:W-:Y:S01]  /*6310*/  PLOP3.LUT P0, PT, PT, PT, UP1, 0x80, 0x8 ;  /* 0x000000000008781c */ /* 0x000fe20003f0f018 */
[----:B------:R-:W-:Y:S11]  /*6320*/  UP2UR UR60, UPR, URZ, 0x2 ;  /* 0x00000002ff3c7883 */ /* 0x000ff60008000000 */
[----:B------:R-:W-:Y:S01]  /*6330*/  @!UPT UIADD3 URZ, UPT, UPT, URZ, URZ, URZ ;  /* 0x000000fffffff290 */ /* 0x000fe2000fffe0ff */
[----:B------:R-:W-:Y:S02]  /*6340*/  @P0 MOV R3, R4 ;  /* 0x0000000400030202 */ /* 0x000fe40000000f00 */
[----:B------:R-:W-:Y:S02]  /*6350*/  @P0 LOP3.LUT R0, R5, 0xffff, RZ, 0xc0, !PT ;  /* 0x0000ffff05000812 */ /* 0x000fe400078ec0ff */
[----:B------:R-:W-:Y:S02]  /*6360*/  @P0 R2UR UR5, R3 ;  /* 0x00000000030502ca */ /* 0x000fe400000e0000 */
[----:B------:R-:W-:Y:S11]  /*6370*/  @P0 R2UR UR4, R0 ;  /* 0x00000000000402ca */ /* 0x000ff600000e0000 */
[----:B------:R-:W-:Y:S02]  /*6380*/  @UP1 UMOV UR37, UR5 ;  /* 0x0000000500251c82 */ /* 0x000fe40008000000 */
[----:B------:R-:W-:Y:S01]  /*6390*/  @UP1 UMOV UR36, UR4 ;  /* 0x0000000400241c82 */ /* 0x000fe20008000000 */
[----:B------:R-:W-:Y:S05]  /*63a0*/  BRA.U !UP0, `(.L_x_96) ;  /* 0x0000000108cc7547 */ /* 0x000fea000b800000 */
[----:B------:R-:W1:Y:S01]  /*63b0*/  LDCU UR9, c[0x0][0xc20] ;  /* 0x00018400ff0977ac */ /* 0x000e620008000800 */
[----:B------:R-:W-:Y:S02]  /*63c0*/  UIMAD.WIDE.U32 UR4, UR54, UR59, URZ ;  /* 0x0000003b360472a5 */ /* 0x000fe4000f8e00ff */
[----:B------:R-:W-:Y:S02]  /*63d0*/  UIMAD.WIDE.U32 UR6, UR55, UR56, URZ ;  /* 0x00000038370672a5 */ /* 0x000fe4000f8e00ff */
[----:B------:R-:W-:Y:S02]  /*63e0*/  UIMAD.WIDE.U32 UR10, UR36, UR59, URZ ;  /* 0x0000003b240a72a5 */ /* 0x000fe4000f8e00ff */
[----:B------:R-:W-:Y:S02]  /*63f0*/  UISETP.NE.AND UP0, UPT, UR58, 0x1, UPT ;  /* 0x000000013a00788c */ /* 0x000fe4000bf05270 */
[----:B------:R-:W-:Y:S02]  /*6400*/  UISETP.NE.AND UP1, UPT, UR48, 0x1, UPT ;  /* 0x000000013000788c */ /* 0x000fe4000bf25270 */
[----:B------:R-:W-:Y:S02]  /*6410*/  UISETP.NE.AND UP2, UPT, UR39, 0x1, UPT ;  /* 0x000000012700788c */ /* 0x000fe4000bf45270 */
[----:B------:R-:W-:Y:S01]  /*6420*/  UIMAD.WIDE.U32 UR12, UR37, UR56, URZ ;  /* 0x00000038250c72a5 */ /* 0x000fe2000f8e00ff */
[----:B------:R-:W-:Y:S01]  /*6430*/  UMOV UR4, UR5 ;  /* 0x0000000500047c82 */ /* 0x000fe20008000000 */
[----:B------:R-:W-:Y:S01]  /*6440*/  UMOV UR6, UR11 ;  /* 0x0000000b00067c82 */ /* 0x000fe20008000000 */
[----:B-1----:R-:W-:Y:S03]  /*6450*/  USHF.R.U32.HI UR8, URZ, UR9, UR4 ;  /* 0x00000009ff087299 */ /* 0x002fe60008011604 */
[----:B------:R-:W-:Y:S02]  /*6460*/  UMOV UR4, UR7 ;  /* 0x0000000700047c82 */ /* 0x000fe40008000000 */
[----:B------:R-:W-:Y:S02]  /*6470*/  USHF.R.U32.HI UR5, URZ, UR57, UR4 ;  /* 0x00000039ff057299 */ /* 0x000fe40008011604 */
[----:B------:R-:W-:Y:S02]  /*6480*/  USEL UR4, UR54, UR8, !UP0 ;  /* 0x0000000836047287 */ /* 0x000fe4000c000000 */
[----:B------:R-:W-:Y:S02]  /*6490*/  USHF.R.U32.HI UR8, URZ, UR9, UR6 ;  /* 0x00000009ff087299 */ /* 0x000fe40008011606 */
[----:B------:R-:W-:Y:S02]  /*64a0*/  UIMAD.WIDE.U32 UR6, UR4, UR46, URZ ;  /* 0x0000002e040672a5 */ /* 0x000fe4000f8e00ff */
[----:B------:R-:W-:Y:S02]  /*64b0*/  USEL UR9, UR55, UR5, !UP1 ;  /* 0x0000000537097287 */ /* 0x000fe4000c800000 */
[----:B------:R-:W-:Y:S02]  /*64c0*/  USEL UR8, UR36, UR8, !UP0 ;  /* 0x0000000824087287 */ /* 0x000fe4000c000000 */
[----:B------:R-:W-:Y:S01]  /*64d0*/  UIMAD.WIDE.U32 UR10, UR9, UR46, URZ ;  /* 0x0000002e090a72a5 */ /* 0x000fe2000f8e00ff */
[----:B------:R-:W-:Y:S01]  /*64e0*/  UMOV UR6, UR7 ;  /* 0x0000000700067c82 */ /* 0x000fe20008000000 */
[----:B------:R-:W-:Y:S01]  /*64f0*/  UMOV UR5, UR13 ;  /* 0x0000000d00057c82 */ /* 0x000fe20008000000 */
[----:B------:R-:W-:Y:S02]  /*6500*/  @UP2 USHF.R.U32.HI UR4, URZ, UR47, UR6 ;  /* 0x0000002fff042299 */ /* 0x000fe40008011606 */
[----:B------:R-:W-:Y:S02]  /*6510*/  USHF.R.U32.HI UR5, URZ, UR57, UR5 ;  /* 0x00000039ff057299 */ /* 0x000fe40008011605 */
[----:B------:R-:W-:Y:S02]  /*6520*/  UIMAD UR4, UR39, UR4, URZ ;  /* 0x00000004270472a4 */ /* 0x000fe4000f8e02ff */
[----:B------:R-:W-:Y:S02]  /*6530*/  USEL UR5, UR37, UR5, !UP1 ;  /* 0x0000000525057287 */ /* 0x000fe4000c800000 */
[----:B------:R-:W-:Y:S01]  /*6540*/  UISETP.GE.AND UP0, UPT, UR8, UR4, UPT ;  /* 0x000000040800728c */ /* 0x000fe2000bf06270 */
[----:B------:R-:W-:Y:S01]  /*6550*/  UMOV UR6, UR11 ;  /* 0x0000000b00067c82 */ /* 0x000fe20008000000 */
[----:B------:R-:W-:Y:S02]  /*6560*/  UIMAD.WIDE.U32 UR10, UR8, UR46, URZ ;  /* 0x0000002e080a72a5 */ /* 0x000fe4000f8e00ff */
[----:B------:R-:W-:Y:S04]  /*6570*/  @UP2 USHF.R.U32.HI UR9, URZ, UR47, UR6 ;  /* 0x0000002fff092299 */ /* 0x000fe80008011606 */
[----:B------:R-:W-:Y:S01]  /*6580*/  UIMAD UR6, UR39, UR9, URZ ;  /* 0x00000009270672a4 */ /* 0x000fe2000f8e02ff */
[----:B------:R-:W-:Y:S03]  /*6590*/  UMOV UR4, UR11 ;  /* 0x0000000b00047c82 */ /* 0x000fe60008000000 */
[----:B------:R-:W-:Y:S02]  /*65a0*/  UISETP.GE.OR UP0, UPT, UR5, UR6, UP0 ;  /* 0x000000060500728c */ /* 0x000fe40008706670 */
[----:B------:R-:W-:Y:S02]  /*65b0*/  USHF.R.U32.HI UR4, URZ, UR47, UR4 ;  /* 0x0000002fff047299 */ /* 0x000fe40008011604 */
[----:B------:R-:W-:Y:S02]  /*65c0*/  UIMAD.WIDE.U32 UR6, UR5, UR46, URZ ;  /* 0x0000002e050672a5 */ /* 0x000fe4000f8e00ff */
[----:B------:R-:W-:Y:S02]  /*65d0*/  USEL UR11, UR8, UR4, !UP2 ;  /* 0x00000004080b7287 */ /* 0x000fe4000d000000 */
[----:B------:R-:W-:Y:S02]  /*65e0*/  UIADD3 UR6, UPT, UPT, -UR5, URZ, URZ ;  /* 0x000000ff05067290 */ /* 0x000fe4000fffe1ff */
[----:B------:R-:W-:Y:S02]  /*65f0*/  UIADD3 UR10, UPT, UPT, -UR11, URZ, URZ ;  /* 0x000000ff0b0a7290 */ /* 0x000fe4000fffe1ff */
[----:B------:R-:W-:Y:S02]  /*6600*/  UIMAD UR6, UR48, UR6, UR37 ;  /* 0x00000006300672a4 */ /* 0x000fe4000f8e0225 */
[----:B------:R-:W-:Y:S01]  /*6610*/  UIMAD UR10, UR39, UR10, UR8 ;  /* 0x0000000a270a72a4 */ /* 0x000fe2000f8e0208 */
[----:B------:R-:W-:Y:S01]  /*6620*/  @!UP0 UMOV UR4, UR7 ;  /* 0x0000000700048c82 */ /* 0x000fe20008000000 */
[----:B------:R-:W-:Y:S02]  /*6630*/  UIADD3 UR7, UPT, UPT, -UR8, URZ, URZ ;  /* 0x000000ff08077290 */ /* 0x000fe4000fffe1ff */
[----:B------:R-:W-:Y:S04]  /*6640*/  @!UP0 USHF.R.U32.HI UR4, URZ, UR47, UR4 ;  /* 0x0000002fff048299 */ /* 0x000fe80008011604 */
[----:B------:R-:W-:Y:S04]  /*6650*/  @!UP0 USEL UR4, UR5, UR4, !UP2 ;  /* 0x0000000405048287 */ /* 0x000fe8000d000000 */
[----:B------:R-:W-:Y:S02]  /*6660*/  @!UP0 UIMAD UR9, UR9, UR10, UR4 ;  /* 0x0000000a090982a4 */ /* 0x000fe4000f8e0204 */
[----:B------:R-:W-:Y:S02]  /*6670*/  @!UP0 UIADD3 UR10, UPT, UPT, UR11, -UR4, URZ ;  /* 0x800000040b0a8290 */ /* 0x000fe4000fffe0ff */
[----:B------:R-:W-:Y:S02]  /*6680*/  UIMAD UR4, UR58, UR7, UR36 ;  /* 0x000000073a0472a4 */ /* 0x000fe4000f8e0224 */
[----:B------:R-:W-:Y:S03]  /*6690*/  @!UP0 UIMAD UR8, UR10, UR39, UR5 ;  /* 0x000000270a0882a4 */ /* 0x000fe6000f8e0205 */
[----:B------:R-:W-:Y:S02]  /*66a0*/  @!UP0 UMOV UR5, UR9 ;  /* 0x0000000900058c82 */ /* 0x000fe40008000000 */
[----:B------:R-:W-:Y:S02]  /*66b0*/  UIMAD UR37, UR5, UR48, UR6 ;  /* 0x00000030052572a4 */ /* 0x000fe4000f8e0206 */
[----:B------:R-:W-:Y:S11]  /*66c0*/  UIMAD UR36, UR8, UR58, UR4 ;  /* 0x0000003a082472a4 */ /* 0x000ff6000f8e0204 */
[----:B------:R-:W-:Y:S01]  /*66d0*/  @!UPT UIADD3 URZ, UPT, UPT, URZ, URZ, URZ ;  /* 0x000000fffffff290 */ /* 0x000fe2000fffe0ff */
.L_x_96:
[----:B------:R-:W-:Y:S01]  /*66e0*/  UISETP.NE.AND UP0, UPT, UR38, 0x1, UPT ;  /* 0x000000012600788c */ /* 0x000fe2000bf05270 */
[----:B------:R-:W-:Y:S01]  /*66f0*/  @P0 SHF.R.U32.HI R62, RZ, 0x10, R5 ;  /* 0x00000010ff3e0819 */ /* 0x000fe20000011605 */
[----:B------:R-:W-:Y:S09]  /*6700*/  USHF.L.U32 UR41, UR22, 0x6, URZ ;  /* 0x0000000616297899 */ /* 0x000ff200080006ff */
[----:B------:R-:W1:Y:S01]  /*6710*/  @!UP0 LDCU.128 UR12, c[0x0][0xc10] ;  /* 0x00018200ff0c87ac */ /* 0x000e620008000c00 */
[----:B------:R-:W2:Y:S01]  /*6720*/  @!UP0 LDCU UR5, c[0x0][0xc0c] ;  /* 0x00018180ff0587ac */ /* 0x000ea20008000800 */
[----:B------:R-:W3:Y:S01]  /*6730*/  @!UP0 LDCU UR10, c[0x0][0xc20] ;  /* 0x00018400ff0a87ac */ /* 0x000ee20008000800 */
[----:B-1----:R-:W-:Y:S02]  /*6740*/  UIMAD.WIDE.U32 UR8, UR37, UR12, URZ ;  /* 0x0000000c250872a5 */ /* 0x002fe4000f8e00ff */
[----:B------:R-:W-:Y:S02]  /*6750*/  UIMAD.WIDE.U32 UR6, UR36, UR15, URZ ;  /* 0x0000000f240672a5 */ /* 0x000fe4000f8e00ff */
[----:B------:R-:W-:Y:S03]  /*6760*/  @!UP0 UISETP.NE.AND UP1, UPT, UR14, 0x1, UPT ;  /* 0x000000010e00888c */ /* 0x000fe6000bf25270 */
[----:B------:R-:W-:Y:S01]  /*6770*/  @!UP0 UMOV UR4, UR9 ;  /* 0x0000000900048c82 */ /* 0x000fe20008000000 */
[----:B--2---:R-:W-:Y:S02]  /*6780*/  @!UP0 UISETP.NE.AND UP2, UPT, UR5, 0x1, UPT ;  /* 0x000000010500888c */ /* 0x004fe4000bf45270 */
[----:B------:R-:W-:Y:S01]  /*6790*/  @!UP0 USHF.R.U32.HI UR4, URZ, UR13, UR4 ;  /* 0x0000000dff048299 */ /* 0x000fe20008011604 */
[----:B------:R-:W-:Y:S02]  /*67a0*/  @!UP0 UMOV UR6, UR7 ;  /* 0x0000000700068c82 */ /* 0x000fe40008000000 */
[----:B---3--:R-:W-:Y:S02]  /*67b0*/  @!UP0 USHF.R.U32.HI UR6, URZ, UR10, UR6 ;  /* 0x0000000aff068299 */ /* 0x008fe40008011606 */
[----:B------:R-:W-:Y:S02]  /*67c0*/  @!UP0 USEL UR7, UR37, UR4, !UP2 ;  /* 0x0000000425078287 */ /* 0x000fe4000d000000 */
[----:B------:R-:W-:Y:S04]  /*67d0*/  @!UP0 USEL UR6, UR36, UR6, !UP1 ;  /* 0x0000000624068287 */ /* 0x000fe8000c800000 */
[----:B------:R-:W-:Y:S02]  /*67e0*/  @!UP0 UIADD3 UR4, UPT, UPT, -UR7, UR6, URZ ;  /* 0x0000000607048290 */ /* 0x000fe4000fffe1ff */
[----:B------:R-:W-:Y:S02]  /*67f0*/  @!UP0 UIADD3 UR6, UPT, UPT, UR7, -UR6, URZ ;  /* 0x8000000607068290 */ /* 0x000fe4000fffe0ff */
[----:B------:R-:W-:Y:S02]  /*6800*/  @!UP0 UIMAD UR37, UR4, UR5, UR37 ;  /* 0x00000005042582a4 */ /* 0x000fe4000f8e0225 */
[----:B------:R-:W-:Y:S02]  /*6810*/  @!UP0 UIMAD UR36, UR6, UR14, UR36 ;  /* 0x0000000e062482a4 */ /* 0x000fe4000f8e0224 */
[----:B------:R-:W-:Y:S09]  /*6820*/  ULOP3.LUT UP0, URZ, UR61, 0x1b0, URZ, 0xc0, !UPT ;  /* 0x000001b03dff7892 */ /* 0x000ff2000f80c0ff */
[----:B------:R-:W-:Y:S05]  /*6830*/  BRA.U !UP0, `(.L_x_97) ;  /* 0x00000001087c7547 */ /* 0x000fea000b800000 */
[----:B------:R-:W1:Y:S01]  /*6840*/  LDCU.64 UR8, c[0x4][0x80] ;  /* 0x01001000ff0877ac */ /* 0x000e620008000a00 */
[----:B------:R-:W-:Y:S01]  /*6850*/  MOV R17, 0x0 ;  /* 0x0000000000117802 */ /* 0x000fe20000000f00 */
[----:B------:R-:W-:Y:S02]  /*6860*/  HFMA2 R12, -RZ, RZ, 0, 5.9604644775390625e-08 ;  /* 0x00000001ff0c7431 */ /* 0x000fe400000001ff */
[----:B------:R-:W-:Y:S01]  /*6870*/  IMAD.MOV.U32 R8, RZ, RZ, 0x70 ;  /* 0x00000070ff087424 */ /* 0x000fe200078e00ff */
[----:B------:R2:W3:Y:S01]  /*6880*/  LDC.64 R14, c[0x4][R17] ;  /* 0x01000000110e7b82 */ /* 0x0004e20000000a00 */
[----:B------:R-:W4:Y:S01]  /*6890*/  LDCU.64 UR6, c[0x4][0x88] ;  /* 0x01001100ff0677ac */ /* 0x000f220008000a00 */
[----:B------:R-:W-:Y:S01]  /*68a0*/  IMAD.MOV.U32 R13, RZ, RZ, RZ ;  /* 0x000000ffff0d7224 */ /* 0x000fe200078e00ff */
[----:B------:R-:W2:Y:S01]  /*68b0*/  LDCU.64 UR4, c[0x4][0x8] ;  /* 0x01000100ff0477ac */ /* 0x000ea20008000a00 */
[----:B-1----:R-:W-:Y:S01]  /*68c0*/  MOV R5, UR9 ;  /* 0x0000000900057c02 */ /* 0x002fe20008000f00 */
[----:B------:R-:W-:Y:S01]  /*68d0*/  IMAD.U32 R4, RZ, RZ, UR8 ;  /* 0x00000008ff047e24 */ /* 0x000fe2000f8e00ff */
[----:B----4-:R-:W-:Y:S01]  /*68e0*/  MOV R7, UR7 ;  /* 0x0000000700077c02 */ /* 0x010fe20008000f00 */
[----:B------:R-:W-:Y:S01]  /*68f0*/  IMAD.U32 R6, RZ, RZ, UR6 ;  /* 0x00000006ff067e24 */ /* 0x000fe2000f8e00ff */
[----:B--2---:R-:W-:Y:S01]  /*6900*/  MOV R11, UR5 ;  /* 0x00000005000b7c02 */ /* 0x004fe20008000f00 */
[----:B------:R-:W-:Y:S02]  /*6910*/  IMAD.U32 R10, RZ, RZ, UR4 ;  /* 0x00000004ff0a7e24 */ /* 0x000fe4000f8e00ff */
[----:B------:R-:W-:Y:S07]  /*6920*/  LEPC R20, `(.L_x_98) ;  /* 0x000000001014794e */ /* 0x000fee0000000000 */
[----:B---3-5:R-:W-:Y:S05]  /*6930*/  CALL.ABS.NOINC R14 ;  /* 0x000000000e007343 */ /* 0x028fea0003c00000 */
.L_x_98:
[----:B------:R-:W1:Y:S01]  /*6940*/  LDCU.64 UR8, c[0x4][0x80] ;  /* 0x01001000ff0877ac */ /* 0x000e620008000a00 */
[----:B------:R2:W3:Y:S01]  /*6950*/  LDC.64 R14, c[0x4][R17] ;  /* 0x01000000110e7b82 */ /* 0x0004e20000000a00 */
[----:B------:R-:W-:Y:S02]  /*6960*/  HFMA2 R12, -RZ, RZ, 0, 5.9604644775390625e-08 ;  /* 0x00000001ff0c7431 */ /* 0x000fe400000001ff */
[----:B------:R-:W-:Y:S02]  /*6970*/  IMAD.MOV.U32 R8, RZ, RZ, 0x70 ;  /* 0x00000070ff087424 */ /* 0x000fe400078e00ff */
[----:B------:R-:W-:Y:S01]  /*6980*/  IMAD.MOV.U32 R13, RZ, RZ, RZ ;  /* 0x000000ffff0d7224 */ /* 0x000fe200078e00ff */
[----:B------:R-:W4:Y:S01]  /*6990*/  LDCU.64 UR6, c[0x4][0x88] ;  /* 0x01001100ff0677ac */ /* 0x000f220008000a00 */
[----:B------:R-:W5:Y:S01]  /*69a0*/  LDCU.64 UR4, c[0x4][0x8] ;  /* 0x01000100ff0477ac */ /* 0x000f620008000a00 */
[----:B-1----:R-:W-:Y:S02]  /*69b0*/  MOV R4, UR8 ;  /* 0x0000000800047c02 */ /* 0x002fe40008000f00 */
[----:B------:R-:W-:Y:S02]  /*69c0*/  MOV R5, UR9 ;  /* 0x0000000900057c02 */ /* 0x000fe40008000f00 */
[----:B----4-:R-:W-:Y:S01]  /*69d0*/  MOV R7, UR7 ;  /* 0x0000000700077c02 */ /* 0x010fe20008000f00 */
[----:B------:R-:W-:Y:S01]  /*69e0*/  IMAD.U32 R6, RZ, RZ, UR6 ;  /* 0x00000006ff067e24 */ /* 0x000fe2000f8e00ff */
[----:B-----5:R-:W-:Y:S01]  /*69f0*/  MOV R11, UR5 ;  /* 0x00000005000b7c02 */ /* 0x020fe20008000f00 */
[----:B--2---:R-:W-:Y:S02]  /*6a00*/  IMAD.U32 R10, RZ, RZ, UR4 ;  /* 0x00000004ff0a7e24 */ /* 0x004fe4000f8e00ff */
[----:B------:R-:W-:Y:S07]  /*6a10*/  LEPC R20, `(.L_x_97) ;  /* 0x000000001014794e */ /* 0x000fee0000000000 */
[----:B---3--:R-:W-:Y:S05]  /*6a20*/  CALL.ABS.NOINC R14 ;  /* 0x000000000e007343 */ /* 0x008fea0003c00000 */
.L_x_97:
[----:B------:R-:W-:Y:S01]  /*6a30*/  R2UR UR5, R54 ;  /* 0x00000000360572ca */ /* 0x000fe200000e0000 */
[----:B------:R-:W-:Y:S01]  /*6a40*/  UISETP.NE.U32.AND UP0, UPT, UR62, URZ, UPT ;  /* 0x000000ff3e00728c */ /* 0x000fe2000bf05070 */
[----:B------:R-:W-:Y:S02]  /*6a50*/  ISETP.NE.U32.AND P3, PT, R42, RZ, PT ;  /* 0x000000ff2a00720c */ /* 0x000fe40003f65070 */
[----:B------:R-:W-:Y:S01]  /*6a60*/  R2UR UR4, R53 ;  /* 0x00000000350472ca */ /* 0x000fe200000e0000 */
[----:B------:R-:W-:Y:S01]  /*6a70*/  UISETP.NE.AND.EX UP0, UPT, UR63, URZ, UPT, UP0 ;  /* 0x000000ff3f00728c */ /* 0x000fe2000bf05300 */
[----:B------:R-:W-:Y:S02]  /*6a80*/  ISETP.NE.AND.EX P3, PT, R43, RZ, PT, P3 ;  /* 0x000000ff2b00720c */ /* 0x000fe40003f65330 */
[----:B------:R-:W-:Y:S02]  /*6a90*/  ISETP.NE.AND P6, PT, R61, RZ, PT ;  /* 0x000000ff3d00720c */ /* 0x000fe40003fc5270 */
[----:B------:R-:W-:Y:S03]  /*6aa0*/  PLOP3.LUT P0, PT, PT, PT, PT, 0x8, 0x80 ;  /* 0x000000000080781c */ /* 0x000fe60003f0e170 */
[----:B------:R-:W-:Y:S04]  /*6ab0*/  ISETP.NE.U32.AND P1, PT, RZ, UR5, PT ;  /* 0x00000005ff007c0c */ /* 0x000fe8000bf25070 */
[----:B------:R-:W-:Y:S04]  /*6ac0*/  ISETP.NE.AND.EX P1, PT, RZ, UR4, PT, P1 ;  /* 0x00000004ff007c0c */ /* 0x000fe8000bf25310 */
[----:B------:R-:W-:Y:S01]  /*6ad0*/  @P6 PLOP3.LUT P0, PT, P3, PT, PT, 0x80, 0x8 ;  /* 0x000000000008681c */ /* 0x000fe20001f0f070 */
[----:B------:R-:W-:Y:S01]  /*6ae0*/  @!UPT UIADD3 URZ, UPT, UPT, URZ, URZ, URZ ;  /* 0x000000fffffff290 */ /* 0x000fe2000fffe0ff */
[----:B------:R-:W-:Y:S11]  /*6af0*/  @!P3 BRA `(.L_x_99) ;  /* 0x000000000030b947 */ /* 0x000ff60003800000 */
[----:B------:R-:W-:Y:S01]  /*6b00*/  ISETP.NE.U32.AND P2, PT, R40, RZ, PT ;  /* 0x000000ff2800720c */ /* 0x000fe20003f45070 */
[----:B------:R-:W1:Y:S01]  /*6b10*/  LDCU.64 UR4, c[0x0][0x358] ;  /* 0x00006b00ff0477ac */ /* 0x000e620008000a00 */
[----:B------:R-:W-:Y:S02]  /*6b20*/  IMAD.MOV.U32 R51, RZ, RZ, 0x1 ;  /* 0x00000001ff337424 */ /* 0x000fe400078e00ff */
[----:B------:R-:W-:Y:S11]  /*6b30*/  ISETP.NE.AND.EX P2, PT, R41, RZ, PT, P2 ;  /* 0x000000ff2900720c */ /* 0x000ff60003f45320 */
[----:B------:R-:W-:Y:S02]  /*6b40*/  @!UPT UIADD3 URZ, UPT, UPT, URZ, URZ, URZ ;  /* 0x000000fffffff290 */ /* 0x000fe4000fffe0ff */
[----:B------:R-:W2:Y:S01]  /*6b50*/  @P2 LDC.64 R4, c[0x0][0x988] ;  /* 0x00026200ff042b82 */ /* 0x000ea20000000a00 */
[----:B------:R-:W-:Y:S04]  /*6b60*/  @P2 IMAD R0, R16, R42, RZ ;  /* 0x0000002a10002224 */ /* 0x000fe800078e02ff */
[----:B--2---:R-:W-:Y:S04]  /*6b70*/  @P2 IMAD.WIDE R4, R0, 0x4, R4 ;  /* 0x0000000400042825 */ /* 0x004fe800078e0204 */
[----:B------:R-:W-:Y:S01]  /*6b80*/  HFMA2 R0, -RZ, RZ, 0, 5.9604644775390625e-08 ;  /* 0x00000001ff007431 */ /* 0x000fe200000001ff */
[----:B-1---5:R1:W5:Y:S04]  /*6b90*/  @P2 LDG.E R26, desc[UR4][R4.64] ;  /* 0x00000004041a2981 */ /* 0x022368000c1e1900 */
[----:B------:R-:W-:Y:S01]  /*6ba0*/  @!P2 PRMT R51, R0, 0x7610, R51 ;  /* 0x000076100033a816 */ /* 0x000fe20000000033 */
[----:B-1----:R-:W2:Y:S06]  /*6bb0*/  @!P2 LDC R26, c[0x0][0x980] ;  /* 0x00026000ff1aab82 */ /* 0x002eac0000000800 */
.L_x_99:
[----:B------:R-:W-:Y:S05]  /*6bc0*/  BRA.U !UP0, `(.L_x_100) ;  /* 0x00000001082c7547 */ /* 0x000fea000b800000 */
[----:B------:R-:W-:Y:S02]  /*6bd0*/  R2UR UR5, R56 ;  /* 0x00000000380572ca */ /* 0x000fe400000e0000 */
[----:B------:R-:W-:Y:S11]  /*6be0*/  R2UR UR4, R55 ;  /* 0x00000000370472ca */ /* 0x000ff600000e0000 */
[----:B------:R-:W-:Y:S04]  /*6bf0*/  ISETP.NE.U32.AND P2, PT, RZ, UR5, PT ;  /* 0x00000005ff007c0c */ /* 0x000fe8000bf45070 */
[----:B------:R-:W-:Y:S01]  /*6c00*/  ISETP.NE.AND.EX P2, PT, RZ, UR4, PT, P2 ;  /* 0x00000004ff007c0c */ /* 0x000fe2000bf45320 */
[----:B------:R-:W1:Y:S11]  /*6c10*/  LDCU.64 UR4, c[0x0][0x358] ;  /* 0x00006b00ff0477ac */ /* 0x000e760008000a00 */
[----:B------:R-:W-:Y:S01]  /*6c20*/  @!UPT UIADD3 URZ, UPT, UPT, URZ, URZ, URZ ;  /* 0x000000fffffff290 */ /* 0x000fe2000fffe0ff */
[----:B------:R-:W3:Y:S01]  /*6c30*/  @P2 LDC.64 R4, c[0x0][0x9a8] ;  /* 0x00026a00ff042b82 */ /* 0x000ee20000000a00 */
[----:B------:R-:W-:Y:S04]  /*6c40*/  @P2 IMAD R0, R16, UR62, RZ ;  /* 0x0000003e10002c24 */ /* 0x000fe8000f8e02ff */
[----:B---3--:R-:W-:Y:S05]  /*6c50*/  @P2 IMAD.WIDE R4, R0, 0x4, R4 ;  /* 0x0000000400042825 */ /* 0x008fea00078e0204 */
[----:B-1---5:R1:W5:Y:S02]  /*6c60*/  @P2 LDG.E R24, desc[UR4][R4.64] ;  /* 0x0000000404182981 */ /* 0x022364000c1e1900 */
[----:B-1----:R-:W3:Y:S02]  /*6c70*/  @!P2 LDC R24, c[0x0][0x9a0] ;  /* 0x00026800ff18ab82 */ /* 0x002ee40000000800 */
.L_x_100:
[----:B--2--5:R-:W-:Y:S01]  /*6c80*/  FSETP.NEU.AND P2, PT, R26, RZ, PT ;  /* 0x000000ff1a00720b */ /* 0x024fe20003f4d000 */
[----:B------:R-:W1:Y:S01]  /*6c90*/  LDCU.128 UR12, c[0x0][0xb90] ;  /* 0x00017200ff0c77ac */ /* 0x000e620008000c00 */
[----:B------:R-:W-:Y:S01]  /*6ca0*/  SEL R4, RZ, 0xffffffff, P1 ;  /* 0xffffffffff047807 */ /* 0x000fe20000800000 */
[----:B------:R-:W-:Y:S01]  /*6cb0*/  BSSY B1, `(.L_x_101) ;  /* 0x0000058000017945 */ /* 0x000fe20003800000 */
[----:B------:R-:W-:Y:S01]  /*6cc0*/  @P6 LOP3.LUT P1, RZ, R51, 0xff, RZ, 0xc0, !PT ;  /* 0x000000ff33ff6812 */ /* 0x000fe2000782c0ff */
[----:B------:R-:W-:Y:S01]  /*6cd0*/  IMAD.MOV.U32 R73, RZ, RZ, 0x1 ;  /* 0x00000001ff497424 */ /* 0x000fe200078e00ff */
[----:B------:R-:W-:Y:S01]  /*6ce0*/  @P6 SEL R0, RZ, 0xffffffff, P2 ;  /* 0xffffffffff006807 */ /* 0x000fe20001000000 */
[----:B------:R-:W-:Y:S01]  /*6cf0*/  IMAD.IADD R25, R23, 0x1, R2 ;  /* 0x0000000117197824 */ /* 0x000fe200078e0202 */
[----:B------:R-:W-:Y:S01]  /*6d00*/  LOP3.LUT R71, R48, 0x1, RZ, 0x3c, !PT ;  /* 0x0000000130477812 */ /* 0x000fe200078e3cff */
[----:B------:R-:W2:Y:S01]  /*6d10*/  LDCU UR11, c[0x0][0xba0] ;  /* 0x00017400ff0b77ac */ /* 0x000ea20008000800 */
[----:B------:R-:W-:Y:S01]  /*6d20*/  @P0 SEL R0, R4, R0, !P1 ;  /* 0x0000000004000207 */ /* 0x000fe20004800000 */
[----:B------:R-:W-:Y:S01]  /*6d30*/  IMAD.U32 R72, RZ, RZ, UR50 ;  /* 0x00000032ff487e24 */ /* 0x000fe2000f8e00ff */
[----:B------:R-:W-:Y:S01]  /*6d40*/  LEA R27, R22, UR49, 0x3 ;  /* 0x00000031161b7c11 */ /* 0x000fe2000f8e18ff */
[----:B------:R-:W-:Y:S01]  /*6d50*/  USHF.L.U32 UR8, UR51, 0x6, URZ ;  /* 0x0000000633087899 */ /* 0x000fe200080006ff */
[----:B------:R-:W-:Y:S02]  /*6d60*/  @P6 LOP3.LUT R0, R0, 0x1, RZ, 0xc0, !PT ;  /* 0x0000000100006812 */ /* 0x000fe400078ec0ff */
[----:B------:R-:W-:Y:S02]  /*6d70*/  CS2R R38, SRZ ;  /* 0x0000000000267805 */ /* 0x000fe4000001ff00 */
[----:B------:R-:W-:Y:S02]  /*6d80*/  R2UR UR4, R59 ;  /* 0x000000003b0472ca */ /* 0x000fe400000e0000 */
[----:B------:R-:W-:Y:S02]  /*6d90*/  CS2R R36, SRZ ;  /* 0x0000000000247805 */ /* 0x000fe4000001ff00 */
[----:B------:R-:W-:Y:S01]  /*6da0*/  ISETP.NE.U32.OR P5, PT, R0, 0x1, !P6 ;  /* 0x000000010000780c */ /* 0x000fe200077a5470 */
[----:B------:R-:W-:Y:S01]  /*6db0*/  IMAD.U32 R0, RZ, RZ, UR50 ;  /* 0x00000032ff007e24 */ /* 0x000fe2000f8e00ff */
[----:B------:R-:W-:Y:S01]  /*6dc0*/  R2UR UR6, R58 ;  /* 0x000000003a0672ca */ /* 0x000fe200000e0000 */
[----:B------:R-:W-:Y:S01]  /*6dd0*/  IMAD.U32 R67, RZ, RZ, UR8 ;  /* 0x00000008ff437e24 */ /* 0x000fe2000f8e00ff */
[----:B------:R-:W-:Y:S02]  /*6de0*/  R2UR UR10, R60 ;  /* 0x000000003c0a72ca */ /* 0x000fe400000e0000 */
[----:B------:R-:W-:Y:S02]  /*6df0*/  CS2R R30, SRZ ;  /* 0x00000000001e7805 */ /* 0x000fe4000001ff00 */
[----:B------:R-:W-:Y:S02]  /*6e00*/  LEA R0, R0, UR49, 0x3 ;  /* 0x0000003100007c11 */ /* 0x000fe4000f8e18ff */
[----:B------:R-:W-:Y:S02]  /*6e10*/  CS2R R28, SRZ ;  /* 0x00000000001c7805 */ /* 0x000fe4000001ff00 */
[----:B------:R-:W-:Y:S02]  /*6e20*/  R2UR UR9, R57 ;  /* 0x00000000390972ca */ /* 0x000fe400000e0000 */
[----:B------:R-:W-:Y:S01]  /*6e30*/  LOP3.LUT P4, R68, R51, 0xff, RZ, 0xc0, !PT ;  /* 0x000000ff33447812 */ /* 0x000fe2000788c0ff */
[----:B------:R-:W-:Y:S01]  /*6e40*/  UIMAD.WIDE.U32 UR4, UR8, UR4, URZ ;  /* 0x00000004080472a5 */ /* 0x000fe2000f8e00ff */
[----:B------:R-:W-:Y:S02]  /*6e50*/  SEL R5, RZ, 0xffffffff, P2 ;  /* 0xffffffffff057807 */ /* 0x000fe40001000000 */
[----:B------:R-:W-:Y:S01]  /*6e60*/  @P5 SHF.L.U32 R3, R71, 0x1f, RZ ;  /* 0x0000001f47035819 */ /* 0x000fe200000006ff */
[----:B------:R-:W-:Y:S01]  /*6e70*/  USHF.R.U32.HI UR5, URZ, UR6, UR5 ;  /* 0x00000006ff057299 */ /* 0x000fe20008011605 */
[----:B------:R-:W-:Y:S01]  /*6e80*/  @P3 SEL R5, R4, R5, !P4 ;  /* 0x0000000504053207 */ /* 0x000fe20006000000 */
[----:B------:R-:W-:Y:S01]  /*6e90*/  UISETP.NE.AND UP0, UPT, UR10, 0x1, UPT ;  /* 0x000000010a00788c */ /* 0x000fe2000bf05270 */
[----:B------:R4:W3:Y:S01]  /*6ea0*/  @P5 SYNCS.PHASECHK.TRANS64.TRYWAIT P1, [R0+URZ+0x1a0], R3 ;  /* 0x0001a003000055a7 */ /* 0x0008e200080211ff */
[----:B------:R-:W-:Y:S02]  /*6eb0*/  P2R R69, PR, RZ, 0x20 ;  /* 0x00000020ff457803 */ /* 0x000fe40000000000 */
[----:B------:R-:W-:Y:S01]  /*6ec0*/  USEL UR5, UR8, UR5, !UP0 ;  /* 0x0000000508057287 */ /* 0x000fe2000c000000 */
[----:B------:R-:W-:Y:S01]  /*6ed0*/  LOP3.LUT R5, R5, 0x1, RZ, 0xc0, !PT ;  /* 0x0000000105057812 */ /* 0x000fe200078ec0ff */
[----:B------:R-:W-:Y:S04]  /*6ee0*/  UISETP.NE.AND UP0, UPT, UR9, 0x1, UPT ;  /* 0x000000010900788c */ /* 0x000fe8000bf05270 */
[----:B------:R-:W-:Y:S02]  /*6ef0*/  IMAD R7, RZ, RZ, -UR5 ;  /* 0x80000005ff077e24 */ /* 0x000fe4000f8e02ff */
[----:B------:R-:W-:Y:S02]  /*6f00*/  IMAD.U32 R66, RZ, RZ, UR5 ;  /* 0x00000005ff427e24 */ /* 0x000fe4000f8e00ff */
[----:B------:R-:W-:Y:S01]  /*6f10*/  IMAD R67, R7, UR10, R67 ;  /* 0x0000000a07437c24 */ /* 0x000fe2000f8e0243 */
[----:B----4-:R-:W-:Y:S04]  /*6f20*/  SHF.L.U32 R3, R47, 0x1f, RZ ;  /* 0x0000001f2f037819 */ /* 0x010fe800000006ff */
[----:B------:R4:W4:Y:S01]  /*6f30*/  SYNCS.PHASECHK.TRANS64.TRYWAIT P0, [R27+URZ+0x1f0], R3 ;  /* 0x0001f0031b0075a7 */ /* 0x00092200080011ff */
[----:B-1----:R-:W-:Y:S07]  /*6f40*/  UIMAD.WIDE.U32 UR6, UR5, UR12, URZ ;  /* 0x0000000c050672a5 */ /* 0x002fee000f8e00ff */
[----:B------:R-:W-:Y:S02]  /*6f50*/  UMOV UR4, UR7 ;  /* 0x0000000700047c82 */ /* 0x000fe40008000000 */
[----:B------:R-:W-:Y:S04]  /*6f60*/  USHF.R.U32.HI UR4, URZ, UR13, UR4 ;  /* 0x0000000dff047299 */ /* 0x000fe80008011604 */
[----:B------:R-:W-:Y:S02]  /*6f70*/  USEL UR4, UR5, UR4, !UP0 ;  /* 0x0000000405047287 */ /* 0x000fe4000c000000 */
[----:B------:R-:W-:Y:S02]  /*6f80*/  UISETP.NE.AND UP0, UPT, UR14, 0x1, UPT ;  /* 0x000000010e00788c */ /* 0x000fe4000bf05270 */
[----:B------:R-:W-:Y:S02]  /*6f90*/  UIMAD.WIDE.U32 UR6, UR4, UR15, URZ ;  /* 0x0000000f040672a5 */ /* 0x000fe4000f8e00ff */
[----:B------:R-:W-:Y:S02]  /*6fa0*/  IMAD.U32 R65, RZ, RZ, UR4 ;  /* 0x00000004ff417e24 */ /* 0x000fe4000f8e00ff */
[----:B------:R-:W-:Y:S01]  /*6fb0*/  PLOP3.LUT P2, PT, PT, PT, UP0, 0x80, 0x8 ;  /* 0x000000000008781c */ /* 0x000fe20003f4f008 */
[----:B------:R-:W-:Y:S02]  /*6fc0*/  IMAD R6, RZ, RZ, -UR4 ;  /* 0x80000004ff067e24 */ /* 0x000fe4000f8e02ff */
[----:B------:R-:W-:Y:S01]  /*6fd0*/  UMOV UR6, UR7 ;  /* 0x0000000700067c82 */ /* 0x000fe20008000000 */
[----:B------:R-:W-:Y:S01]  /*6fe0*/  IMAD.U32 R64, RZ, RZ, UR4 ;  /* 0x00000004ff407e24 */ /* 0x000fe2000f8e00ff */
[----:B--2---:R-:W-:Y:S01]  /*6ff0*/  USHF.R.U32.HI UR6, URZ, UR11, UR6 ;  /* 0x0000000bff067299 */ /* 0x004fe20008011606 */
[----:B------:R-:W-:Y:S05]  /*7000*/  IMAD R66, R6, UR9, R66 ;  /* 0x0000000906427c24 */ /* 0x000fea000f8e0242 */
[----:B------:R-:W-:Y:S02]  /*7010*/  SEL R65, R65, UR6, !P2 ;  /* 0x0000000641417c07 */ /* 0x000fe4000d000000 */
[----:B------:R-:W-:Y:S03]  /*7020*/  ISETP.NE.U32.AND P2, PT, R5, 0x1, PT ;  /* 0x000000010500780c */ /* 0x000fe60003f45070 */
[----:B------:R-:W-:Y:S01]  /*7030*/  IMAD.MOV R4, RZ, RZ, -R65 ;  /* 0x000000ffff047224 */ /* 0x000fe200078e0a41 */
[----:B------:R-:W-:Y:S03]  /*7040*/  P2R R74, PR, RZ, 0x4 ;  /* 0x00000004ff4a7803 */ /* 0x000fe60000000000 */
[----:B------:R-:W-:Y:S01]  /*7050*/  IMAD R64, R4, UR14, R64 ;  /* 0x0000000e04407c24 */ /* 0x000fe2000f8e0240 */
[----:B---3--:R-:W-:Y:S01]  /*7060*/  @P5 SEL R73, RZ, 0x1, !P1 ;  /* 0x00000001ff495807 */ /* 0x008fe20004800000 */
[----:B------:R-:W-:Y:S06]  /*7070*/  @!P5 BRA `(.L_x_102) ;  /* 0x00000000006cd947 */ /* 0x000fec0003800000 */
[----:B------:R-:W-:Y:S01]  /*7080*/  HFMA2 R31, -RZ, RZ, 0, 0 ;  /* 0x00000000ff1f7431 */ /* 0x000fe200000001ff */
[----:B------:R-:W-:Y:S01]  /*7090*/  ISETP.NE.AND P1, PT, R73, RZ, PT ;  /* 0x000000ff4900720c */ /* 0x000fe20003f25270 */
[----:B------:R-:W-:Y:S01]  /*70a0*/  IMAD.U32 R2, RZ, RZ, UR50 ;  /* 0x00000032ff027e24 */ /* 0x000fe2000f8e00ff */
[----:B------:R-:W-:Y:S11]  /*70b0*/  BSSY B0, `(.L_x_103) ;  /* 0x0000005000007945 */ /* 0x000ff60003800000 */
[----:B------:R-:W-:Y:S05]  /*70c0*/  @P1 BRA `(.L_x_104) ;  /* 0x00000000000c1947 */ /* 0x000fea0003800000 */
[----:B------:R-:W-:Y:S04]  /*70d0*/  SHF.L.U32 R4, R71, 0x1f, RZ ;  /* 0x0000001f47047819 */ /* 0x000fe800000006ff */
[----:B------:R-:W1:Y:S02]  /*70e0*/  SYNCS.PHASECHK.TRANS64.TRYWAIT P1, [R0+URZ+0x1a0], R4 ;  /* 0x0001a004000075a7 */ /* 0x000e6400080211ff */
[----:B-1----:R-:W-:Y:S05]  /*70f0*/  @!P1 BRA `(.L_x_105) ;  /* 0x0000002400809947 */ /* 0x002fea0003800000 */
.L_x_104:
[----:B------:R-:W-:Y:S05]  /*7100*/  BSYNC B0 ;  /* 0x0000000000007941 */ /* 0x000fea0003800000 */
.L_x_103:
[----:B------:R-:W-:Y:S01]  /*7110*/  ISETP.NE.AND P1, PT, R74, RZ, PT ;  /* 0x000000ff4a00720c */ /* 0x000fe20003f25270 */
[----:B------:R-:W-:Y:S01]  /*7120*/  IMAD.MOV.U32 R30, RZ, RZ, RZ ;  /* 0x000000ffff1e7224 */ /* 0x000fe200078e00ff */
[----:B------:R-:W-:Y:S02]  /*7130*/  CS2R R28, SRZ ;  /* 0x00000000001c7805 */ /* 0x000fe4000001ff00 */
[----:B------:R-:W-:Y:S02]  /*7140*/  CS2R R38, SRZ ;  /* 0x0000000000267805 */ /* 0x000fe4000001ff00 */
[----:B------:R-:W-:Y:S07]  /*7150*/  CS2R R36, SRZ ;  /* 0x0000000000247805 */ /* 0x000fee000001ff00 */
[----:B------:R-:W-:Y:S01]  /*7160*/  @P1 IMAD R2, R2, 0x800, R49 ;  /* 0x0000080002021824 */ /* 0x000fe200078e0231 */
[----:B------:R-:W-:Y:S05]  /*7170*/  @P1 WARPSYNC.ALL ;  /* 0x0000000000001948 */ /* 0x000fea0003800000 */
[----:B------:R-:W-:Y:S01]  /*7180*/  @P1 LEA R2, R2, UR49, 0x1 ;  /* 0x0000003102021c11 */ /* 0x000fe2000f8e08ff */
[----:B------:R-:W-:Y:S04]  /*7190*/  UIADD3 UR4, UPT, UPT, UR50, 0x1, URZ ;  /* 0x0000000132047890 */ /* 0x000fe8000fffe0ff */
[----:B------:R-:W2:Y:S01]  /*71a0*/  @P1 LDSM.16.M88.4 R28, [R2+0x400] ;  /* 0x00040000021c183b */ /* 0x000ea20000000200 */
[----:B-1----:R-:W-:Y:S01]  /*71b0*/  @P1 IMAD R0, R63, 0x2, R2 ;  /* 0x000000023f001824 */ /* 0x002fe200078e0202 */
[----:B------:R-:W-:Y:S04]  /*71c0*/  UISETP.NE.AND UP0, UPT, UR4, 0x3, UPT ;  /* 0x000000030400788c */ /* 0x000fe8000bf05270 */
[----:B------:R1:W3:Y:S01]  /*71d0*/  @P1 LDSM.16.M88.4 R36, [R0+0x400] ;  /* 0x000400000024183b */ /* 0x0002e20000000200 */
[----:B------:R-:W-:Y:S01]  /*71e0*/  USEL UR4, UR4, URZ, UP0 ;  /* 0x000000ff04047287 */ /* 0x000fe20008000000 */
[----:B------:R-:W-:Y:S05]  /*71f0*/  PLOP3.LUT P1, PT, PT, PT, UP0, 0x80, 0x8 ;  /* 0x000000000008781c */ /* 0x000fea0003f2f008 */
[----:B------:R-:W-:Y:S01]  /*7200*/  IMAD.U32 R72, RZ, RZ, UR4 ;  /* 0x00000004ff487e24 */ /* 0x000fe2000f8e00ff */
[----:B-1----:R-:W-:Y:S04]  /*7210*/  SEL R0, RZ, 0x1, P1 ;  /* 0x00000001ff007807 */ /* 0x002fe80000800000 */
[----:B------:R-:W-:Y:S02]  /*7220*/  LOP3.LUT R71, R71, R0, RZ, 0x3c, !PT ;  /* 0x0000000047477212 */ /* 0x000fe400078e3cff */
.L_x_102:
[----:B------:R-:W-:Y:S05]  /*7230*/  BSYNC B1 ;  /* 0x0000000000017941 */ /* 0x000fea0003800000 */
.L_x_101:
[----:B------:R-:W-:Y:S04]  /*7240*/  SHF.R.U32.HI R0, RZ, 0x15, R25 ;  /* 0x00000015ff007819 */ /* 0x000fe80000011619 */
[----:B------:R-:W-:Y:S01]  /*7250*/  LOP3.LUT P1, RZ, R0, 0x3, R52, 0x48, !PT ;  /* 0x0000000300ff7812 */ /* 0x000fe20007824834 */
[----:B------:R-:W-:Y:S01]  /*7260*/  @!UPT UIADD3 URZ, UPT, UPT, URZ, URZ, URZ ;  /* 0x000000fffffff290 */ /* 0x000fe2000fffe0ff */
[----:B----4-:R-:W-:Y:S11]  /*7270*/  @P0 BRA `(.L_x_106) ;  /* 0x0000000000080947 */ /* 0x010ff60003800000 */
[----:B------:R-:W1:Y:S02]  /*7280*/  SYNCS.PHASECHK.TRANS64.TRYWAIT P0, [R27+URZ+0x1f0], R3 ;  /* 0x0001f0031b0075a7 */ /* 0x000e6400080011ff */
[----:B-1----:R-:W-:Y:S05]  /*7290*/  @!P0 BRA `(.L_x_107) ;  /* 0x00000024002c8947 */ /* 0x002fea0003800000 */
.L_x_106:
[----:B------:R-:W-:Y:S05]  /*72a0*/  @!P1 BRA `(.L_x_108) ;  /* 0x0000000000409947 */ /* 0x000fea0003800000 */
[----:B------:R-:W4:Y:S01]  /*72b0*/  LDCU.64 UR8, c[0x4][0x70] ;  /* 0x01000e00ff0877ac */ /* 0x000f220008000a00 */
[----:B-1----:R-:W-:Y:S01]  /*72c0*/  MOV R3, 0x0 ;  /* 0x0000000000037802 */ /* 0x002fe20000000f00 */
[----:B------:R-:W-:Y:S02]  /*72d0*/  HFMA2 R12, -RZ, RZ, 0, 5.9604644775390625e-08 ;  /* 0x00000001ff0c7431 */ /* 0x000fe400000001ff */
[----:B------:R-:W-:Y:S02]  /*72e0*/  IMAD.MOV.U32 R8, RZ, RZ, 0x192 ;  /* 0x00000192ff087424 */ /* 0x000fe400078e00ff */
[----:B------:R-:W-:Y:S01]  /*72f0*/  IMAD.MOV.U32 R13, RZ, RZ, RZ ;  /* 0x000000ffff0d7224 */ /* 0x000fe200078e00ff */
[----:B------:R-:W1:Y:S01]  /*7300*/  LDCU.64 UR6, c[0x4][0x78] ;  /* 0x01000f00ff0677ac */ /* 0x000e620008000a00 */
[----:B------:R-:W2:Y:S01]  /*7310*/  LDC.64 R2, c[0x4][R3] ;  /* 0x0100000003027b82 */ /* 0x000ea20000000a00 */
[----:B------:R-:W5:Y:S01]  /*7320*/  LDCU.64 UR4, c[0x4][0x10] ;  /* 0x01000200ff0477ac */ /* 0x000f620008000a00 */
[----:B----4-:R-:W-:Y:S01]  /*7330*/  MOV R5, UR9 ;  /* 0x0000000900057c02 */ /* 0x010fe20008000f00 */
[----:B------:R-:W-:Y:S01]  /*7340*/  IMAD.U32 R4, RZ, RZ, UR8 ;  /* 0x00000008ff047e24 */ /* 0x000fe2000f8e00ff */
[----:B-1----:R-:W-:Y:S01]  /*7350*/  MOV R7, UR7 ;  /* 0x0000000700077c02 */ /* 0x002fe20008000f00 */
[----:B------:R-:W-:Y:S01]  /*7360*/  IMAD.U32 R6, RZ, RZ, UR6 ;  /* 0x00000006ff067e24 */ /* 0x000fe2000f8e00ff */
[----:B-----5:R-:W-:Y:S01]  /*7370*/  MOV R11, UR5 ;  /* 0x00000005000b7c02 */ /* 0x020fe20008000f00 */
[----:B------:R-:W-:Y:S02]  /*7380*/  IMAD.U32 R10, RZ, RZ, UR4 ;  /* 0x00000004ff0a7e24 */ /* 0x000fe4000f8e00ff */
[----:B------:R-:W-:Y:S07]  /*7390*/  LEPC R20, `(.L_x_108) ;  /* 0x000000001014794e */ /* 0x000fee0000000000 */
[----:B--23--:R-:W-:Y:S05]  /*73a0*/  CALL.ABS.NOINC R2 ;  /* 0x0000000002007343 */ /* 0x00cfea0003c00000 */
.L_x_108:
[----:B------:R-:W-:Y:S05]  /*73b0*/  WARPSYNC.ALL ;  /* 0x0000000000007948 */ /* 0x000fea0003800000 */
[----:B------:R-:W-:Y:S01]  /*73c0*/  R2UR UR4, R25 ;  /* 0x00000000190472ca */ /* 0x000fe200000e0000 */
[----:B-12---:R-:W-:Y:S01]  /*73d0*/  HADD2.F32 R3, -RZ, R28.H0_H0 ;  /* 0x2000001cff037230 */ /* 0x006fe20000004100 */
[----:B------:R-:W-:Y:S01]  /*73e0*/  SHF.L.U32 R70, R63, 0x1, RZ ;  /* 0x000000013f467819 */ /* 0x000fe200000006ff */
[----:B------:R-:W-:Y:S01]  /*73f0*/  HADD2.F32 R20, -RZ, R30.H0_H0 ;  /* 0x2000001eff147230 */ /* 0x000fe20000004100 */
[----:B------:R-:W-:Y:S01]  /*7400*/  ISETP.NE.AND P0, PT, R50, RZ, PT ;  /* 0x000000ff3200720c */ /* 0x000fe20003f05270 */
[----:B------:R-:W-:Y:S08]  /*7410*/  BSSY.RECONVERGENT B0, `(.L_x_109) ;  /* 0x0000051000007945 */ /* 0x000ff00003800200 */
[----:B------:R-:W1:Y:S02]  /*7420*/  LDTM.16dp256bit.x4 R4, tmem[UR4] ;  /* 0x00000004000479ee */ /* 0x000e640008120000 */
[C---:B-1----:R-:W-:Y:S01]  /*7430*/  FMUL R0, R24.reuse, R4 ;  /* 0x0000000418007220 */ /* 0x042fe20000400000 */
[----:B------:R-:W-:Y:S02]  /*7440*/  HADD2.F32 R4, -RZ, R28.H1_H1 ;  /* 0x3000001cff047230 */ /* 0x000fe40000004100 */
[----:B------:R-:W-:Y:S01]  /*7450*/  FMUL R2, R24, R5 ;  /* 0x0000000518027220 */ /* 0x000fe20000400000 */
[--C-:B------:R-:W-:Y:S02]  /*7460*/  HADD2.F32 R5, -RZ, R29.reuse.H0_H0 ;  /* 0x2000001dff057230 */ /* 0x100fe40000004100 */
[----:B------:R-:W-:Y:S01]  /*7470*/  FFMA R0, R26, R3, R0 ;  /* 0x000000031a007223 */ /* 0x000fe20000000000 */
[----:B------:R-:W-:Y:S01]  /*7480*/  FMUL R3, R24, R6 ;  /* 0x0000000618037220 */ /* 0x000fe20000400000 */
[----:B------:R-:W-:Y:S02]  /*7490*/  HADD2.F32 R6, -RZ, R29.H1_H1 ;  /* 0x3000001dff067230 */ /* 0x000fe40000004100 */
[----:B------:R-:W-:Y:S01]  /*74a0*/  FFMA R2, R26, R4, R2 ;  /* 0x000000041a027223 */ /* 0x000fe20000000002 */
[----:B------:R-:W-:Y:S01]  /*74b0*/  FMUL R7, R24, R7 ;  /* 0x0000000718077220 */ /* 0x000fe20000400000 */
[----:B------:R-:W-:Y:S01]  /*74c0*/  FFMA R3, R26, R5, R3 ;  /* 0x000000051a037223 */ /* 0x000fe20000000003 */
[C---:B------:R-:W-:Y:S01]  /*74d0*/  FMUL R4, R24.reuse, R8 ;  /* 0x0000000818047220 */ /* 0x040fe20000400000 */
[----:B------:R-:W-:Y:S01]  /*74e0*/  FMUL R5, R24, R9 ;  /* 0x0000000918057220 */ /* 0x000fe20000400000 */
[----:B------:R-:W-:Y:S01]  /*74f0*/  F2FP.F16.F32.PACK_AB R32, R2, R0 ;  /* 0x000000000220723e */ /* 0x000fe200000000ff */
[C---:B------:R-:W-:Y:S01]  /*7500*/  FFMA R7, R26.reuse, R6, R7 ;  /* 0x000000061a077223 */ /* 0x040fe20000000007 */
[----:B------:R-:W-:Y:S02]  /*7510*/  HADD2.F32 R0, -RZ, R30.H1_H1 ;  /* 0x3000001eff007230 */ /* 0x000fe40000004100 */
[----:B------:R-:W-:Y:S01]  /*7520*/  FFMA R4, R26, R20, R4 ;  /* 0x000000141a047223 */ /* 0x000fe20000000004 */
[--C-:B------:R-:W-:Y:S02]  /*7530*/  HADD2.F32 R2, -RZ, R31.reuse.H0_H0 ;  /* 0x2000001fff027230 */ /* 0x100fe40000004100 */
[----:B------:R-:W-:Y:S01]  /*7540*/  FMUL R6, R24, R10 ;  /* 0x0000000a18067220 */ /* 0x000fe20000400000 */
[----:B------:R-:W-:Y:S01]  /*7550*/  F2FP.F16.F32.PACK_AB R33, R7, R3 ;  /* 0x000000030721723e */ /* 0x000fe200000000ff */
[----:B------:R-:W-:Y:S02]  /*7560*/  HADD2.F32 R3, -RZ, R31.H1_H1 ;  /* 0x3000001fff037230 */ /* 0x000fe40000004100 */
[----:B------:R-:W-:Y:S01]  /*7570*/  FFMA R5, R26, R0, R5 ;  /* 0x000000001a057223 */ /* 0x000fe20000000005 */
[C---:B------:R-:W-:Y:S01]  /*7580*/  FMUL R11, R24.reuse, R11 ;  /* 0x0000000b180b7220 */ /* 0x040fe20000400000 */
[--C-:B---3--:R-:W-:Y:S02]  /*7590*/  HADD2.F32 R7, -RZ, R36.reuse.H0_H0 ;  /* 0x20000024ff077230 */ /* 0x108fe40000004100 */
[C---:B------:R-:W-:Y:S01]  /*75a0*/  FMUL R8, R24.reuse, R12 ;  /* 0x0000000c18087220 */ /* 0x040fe20000400000 */
[----:B------:R-:W-:Y:S02]  /*75b0*/  HADD2.F32 R0, -RZ, R36.H1_H1 ;  /* 0x30000024ff007230 */ /* 0x000fe40000004100 */
[----:B------:R-:W-:Y:S01]  /*75c0*/  FMUL R9, R24, R13 ;  /* 0x0000000d18097220 */ /* 0x000fe20000400000 */
[C---:B------:R-:W-:Y:S01]  /*75d0*/  FFMA R6, R26.reuse, R2, R6 ;  /* 0x000000021a067223 */ /* 0x040fe20000000006 */
[C---:B------:R-:W-:Y:S01]  /*75e0*/  FFMA R11, R26.reuse, R3, R11 ;  /* 0x000000031a0b7223 */ /* 0x040fe2000000000b */
[C---:B------:R-:W-:Y:S01]  /*75f0*/  FFMA R8, R26.reuse, R7, R8 ;  /* 0x000000071a087223 */ /* 0x040fe20000000008 */
[----:B------:R-:W-:Y:S01]  /*7600*/  FFMA R9, R26, R0, R9 ;  /* 0x000000001a097223 */ /* 0x000fe20000000009 */
[--C-:B------:R-:W-:Y:S02]  /*7610*/  HADD2.F32 R2, -RZ, R37.reuse.H0_H0 ;  /* 0x20000025ff027230 */ /* 0x100fe40000004100 */
[C---:B------:R-:W-:Y:S01]  /*7620*/  FMUL R10, R24.reuse, R14 ;  /* 0x0000000e180a7220 */ /* 0x040fe20000400000 */
[----:B------:R-:W-:Y:S02]  /*7630*/  HADD2.F32 R0, -RZ, R37.H1_H1 ;  /* 0x30000025ff007230 */ /* 0x000fe40000004100 */
[----:B------:R-:W-:Y:S01]  /*7640*/  FMUL R15, R24, R15 ;  /* 0x0000000f180f7220 */ /* 0x000fe20000400000 */
[----:B------:R-:W-:Y:S01]  /*7650*/  F2FP.F16.F32.PACK_AB R34, R5, R4 ;  /* 0x000000040522723e */ /* 0x000fe200000000ff */
[----:B------:R-:W-:Y:S01]  /*7660*/  FFMA R10, R26, R2, R10 ;  /* 0x000000021a0a7223 */ /* 0x000fe2000000000a */
[----:B------:R-:W-:Y:S01]  /*7670*/  FMUL R12, R24, R16 ;  /* 0x00000010180c7220 */ /* 0x000fe20000400000 */
[----:B------:R-:W-:Y:S01]  /*7680*/  FFMA R15, R26, R0, R15 ;  /* 0x000000001a0f7223 */ /* 0x000fe2000000000f */
[--C-:B------:R-:W-:Y:S01]  /*7690*/  HADD2.F32 R0, -RZ, R38.reuse.H0_H0 ;  /* 0x20000026ff007230 */ /* 0x100fe20000004100 */
[----:B------:R-:W-:Y:S01]  /*76a0*/  MOV R5, UR50 ;  /* 0x0000003200057c02 */ /* 0x000fe20008000f00 */
[----:B------:R-:W-:Y:S02]  /*76b0*/  HADD2.F32 R2, -RZ, R38.H1_H1 ;  /* 0x30000026ff027230 */ /* 0x000fe40000004100 */
[C---:B------:R-:W-:Y:S01]  /*76c0*/  FMUL R13, R24.reuse, R17 ;  /* 0x00000011180d7220 */ /* 0x040fe20000400000 */
[--C-:B------:R-:W-:Y:S02]  /*76d0*/  HADD2.F32 R3, -RZ, R39.reuse.H0_H0 ;  /* 0x20000027ff037230 */ /* 0x100fe40000004100 */
[C---:B------:R-:W-:Y:S01]  /*76e0*/  FMUL R14, R24.reuse, R18 ;  /* 0x00000012180e7220 */ /* 0x040fe20000400000 */
[----:B------:R-:W-:Y:S02]  /*76f0*/  HADD2.F32 R4, -RZ, R39.H1_H1 ;  /* 0x30000027ff047230 */ /* 0x000fe40000004100 */
[----:B------:R-:W-:Y:S01]  /*7700*/  FMUL R19, R24, R19 ;  /* 0x0000001318137220 */ /* 0x000fe20000400000 */
[C---:B------:R-:W-:Y:S01]  /*7710*/  FFMA R12, R26.reuse, R0, R12 ;  /* 0x000000001a0c7223 */ /* 0x040fe2000000000c */
[----:B------:R-:W-:Y:S01]  /*7720*/  LEA R5, R5, R49, 0xb ;  /* 0x0000003105057211 */ /* 0x000fe200078e58ff */
[C---:B------:R-:W-:Y:S01]  /*7730*/  FFMA R13, R26.reuse, R2, R13 ;  /* 0x000000021a0d7223 */ /* 0x040fe2000000000d */
[C---:B------:R-:W-:Y:S01]  /*7740*/  FFMA R14, R26.reuse, R3, R14 ;  /* 0x000000031a0e7223 */ /* 0x040fe2000000000e */
[----:B------:R-:W-:Y:S01]  /*7750*/  FFMA R19, R26, R4, R19 ;  /* 0x000000041a137223 */ /* 0x000fe20000000013 */
[----:B------:R-:W-:Y:S02]  /*7760*/  F2FP.F16.F32.PACK_AB R35, R11, R6 ;  /* 0x000000060b23723e */ /* 0x000fe400000000ff */
[----:B------:R-:W-:Y:S02]  /*7770*/  LEA R5, R5, UR49, 0x1 ;  /* 0x0000003105057c11 */ /* 0x000fe4000f8e08ff */
[----:B------:R-:W-:Y:S02]  /*7780*/  F2FP.F16.F32.PACK_AB R8, R9, R8 ;  /* 0x000000080908723e */ /* 0x000fe400000000ff */
[----:B------:R-:W-:Y:S01]  /*7790*/  F2FP.F16.F32.PACK_AB R9, R15, R10 ;  /* 0x0000000a0f09723e */ /* 0x000fe200000000ff */
[----:B------:R1:W-:Y:S01]  /*77a0*/  STSM.16.M88.4 [R5+0x400], R32 ;  /* 0x0004002005007844 */ /* 0x0003e20000000200 */
[----:B------:R-:W-:Y:S02]  /*77b0*/  F2FP.F16.F32.PACK_AB R10, R13, R12 ;  /* 0x0000000c0d0a723e */ /* 0x000fe400000000ff */
[----:B------:R-:W-:Y:S02]  /*77c0*/  F2FP.F16.F32.PACK_AB R11, R19, R14 ;  /* 0x0000000e130b723e */ /* 0x000fe400000000ff */
[----:B------:R-:W-:Y:S05]  /*77d0*/  IADD3 R0, PT, PT, R70, 0x400, R5 ;  /* 0x0000040046007810 */ /* 0x000fea0007ffe005 */
[----:B------:R1:W-:Y:S01]  /*77e0*/  STSM.16.M88.4 [R0], R8 ;  /* 0x0000000800007844 */ /* 0x0003e20000000200 */
[----:B------:R-:W-:Y:S01]  /*77f0*/  @!PT LDS RZ, [RZ] ;  /* 0x00000000fffff984 */ /* 0x000fe20000000800 */
[----:B------:R-:W-:Y:S01]  /*7800*/  @!PT LDS RZ, [RZ] ;  /* 0x00000000fffff984 */ /* 0x000fe20000000800 */
[----:B------:R-:W-:Y:S01]  /*7810*/  @!PT LDS RZ, [RZ] ;  /* 0x00000000fffff984 */ /* 0x000fe20000000800 */
[----:B------:R-:W-:Y:S01]  /*7820*/  @!PT LDS RZ, [RZ] ;  /* 0x00000000fffff984 */ /* 0x000fe20000000800 */
[----:B------:R2:W-:Y:S07]  /*7830*/  MEMBAR.ALL.CTA ;  /* 0x0000000000007992 */ /* 0x0005ee0000008000 */
[----:B--2---:R-:W2:Y:S02]  /*7840*/  FENCE.VIEW.ASYNC.S ;  /* 0x00000000000073c6 */ /* 0x004ea40000000000 */
[----:B--2---:R-:W-:Y:S06]  /*7850*/  BAR.SYNC.DEFER_BLOCKING 0x1, 0x80 ;  /* 0x0042000000007b1d */ /* 0x004fec0000010000 */
[----:B------:R-:W-:Y:S05]  /*7860*/  @P0 BRA `(.L_x_110) ;  /* 0x00000000002c0947 */ /* 0x000fea0003800000 */
[----:B------:R-:W2:Y:S01]  /*7870*/  LDCU.64 UR6, c[0x0][0x348] ;  /* 0x00006900ff0677ac */ /* 0x000ea20008000a00 */
[----:B------:R-:W-:Y:S02]  /*7880*/  R2UR UR42, R67 ;  /* 0x00000000432a72ca */ /* 0x000fe400000e0000 */
[----:B------:R-:W-:Y:S01]  /*7890*/  R2UR UR43, R66 ;  /* 0x00000000422b72ca */ /* 0x000fe200000e0000 */
[----:B------:R-:W-:Y:S01]  /*78a0*/  ULEA UR5, UR50, UR49, 0xc ;  /* 0x0000003132057291 */ /* 0x000fe2000f8e60ff */
[----:B------:R-:W-:Y:S02]  /*78b0*/  R2UR UR44, R64 ;  /* 0x00000000402c72ca */ /* 0x000fe400000e0000 */
[----:B------:R-:W-:Y:S01]  /*78c0*/  R2UR UR45, R65 ;  /* 0x00000000412d72ca */ /* 0x000fe200000e0000 */
[----:B------:R-:W-:Y:S02]  /*78d0*/  UIADD3 UR40, UPT, UPT, UR5, 0x400, URZ ;  /* 0x0000040005287890 */ /* 0x000fe4000fffe0ff */
[----:B--2---:R-:W-:Y:S04]  /*78e0*/  UIADD3 UR4, UP0, UPT, UR6, 0x780, URZ ;  /* 0x0000078006047890 */ /* 0x004fe8000ff1e0ff */
[----:B------:R-:W-:Y:S09]  /*78f0*/  UIADD3.X UR5, UPT, UPT, URZ, UR7, URZ, UP0, !UPT ;  /* 0x00000007ff057290 */ /* 0x000ff200087fe4ff */
[----:B------:R2:W-:Y:S02]  /*7900*/  UTMASTG.5D.IM2COL [UR40], [UR4] ;  /* 0x00000028040073b5 */ /* 0x0005e40008060000 */
[----:B--2---:R0:W-:Y:S02]  /*7910*/  UTMACMDFLUSH ;  /* 0x00000000000079b7 */ /* 0x0041e40000000000 */
.L_x_110:
[----:B------:R-:W-:Y:S05]  /*7920*/  BSYNC.RECONVERGENT B0 ;  /* 0x0000000000007941 */ /* 0x000fea0003800200 */
.L_x_109:
[----:B------:R-:W-:Y:S01]  /*7930*/  UIADD3 UR42, UPT, UPT, UR50, 0x1, URZ ;  /* 0x00000001322a7890 */ /* 0x000fe2000fffe0ff */
[----:B------:R-:W-:Y:S03]  /*7940*/  BSSY.RECONVERGENT B0, `(.L_x_111) ;  /* 0x0000005000007945 */ /* 0x000fe60003800200 */
[----:B------:R-:W-:Y:S04]  /*7950*/  UISETP.NE.AND UP0, UPT, UR42, 0x3, UPT ;  /* 0x000000032a00788c */ /* 0x000fe8000bf05270 */
[----:B------:R-:W-:Y:S01]  /*7960*/  USEL UR40, UR42, URZ, UP0 ;  /* 0x000000ff2a287287 */ /* 0x000fe20008000000 */
[----:B------:R-:W-:Y:S11]  /*7970*/  @P0 BRA `(.L_x_112) ;  /* 0x0000000000040947 */ /* 0x000ff60003800000 */
[----:B------:R-:W-:Y:S04]  /*7980*/  DEPBAR.LE SB0, 0x1 ;  /* 0x000080400000791a */ /* 0x000fe80000000000 */
.L_x_112:
[----:B------:R-:W-:Y:S05]  /*7990*/  BSYNC.RECONVERGENT B0 ;  /* 0x0000000000007941 */ /* 0x000fea0003800200 */
.L_x_111:
[----:B------:R-:W-:Y:S01]  /*79a0*/  BAR.SYNC.DEFER_BLOCKING 0x1, 0x80 ;  /* 0x0042000000007b1d */ /* 0x000fe20000010000 */
[----:B------:R-:W-:Y:S01]  /*79b0*/  ISETP.NE.AND P1, PT, R69, RZ, PT ;  /* 0x000000ff4500720c */ /* 0x000fe20003f25270 */
[----:B------:R-:W-:Y:S01]  /*79c0*/  UISETP.NE.AND UP0, UPT, UR52, URZ, UPT ;  /* 0x000000ff3400728c */ /* 0x000fe2000bf05270 */
[----:B------:R-:W-:Y:S11]  /*79d0*/  LEA R3, R72, UR49, 0x3 ;  /* 0x0000003148037c11 */ /* 0x000ff6000f8e18ff */
[----:B------:R-:W-:Y:S01]  /*79e0*/  @P1 SHF.L.U32 R4, R71, 0x1f, RZ ;  /* 0x0000001f47041819 */ /* 0x000fe200000006ff */
[----:B------:R-:W-:Y:S06]  /*79f0*/  BRA.U !UP0, `(.L_x_113) ;  /* 0x0000000108287547 */ /* 0x000fec000b800000 */
[----:B-1----:R-:W1:Y:S01]  /*7a00*/  S2R R0, SR_CgaCtaId ;  /* 0x0000000000007919 */ /* 0x002e620000008800 */
[----:B------:R-:W-:Y:S05]  /*7a10*/  IMAD.U32 R2, RZ, RZ, UR53 ;  /* 0x00000035ff027e24 */ /* 0x000fea000f8e00ff */
[C---:B------:R-:W-:Y:S01]  /*7a20*/  @P1 LEA R5, R2.reuse, UR49, 0x3 ;  /* 0x0000003102051c11 */ /* 0x040fe2000f8e18ff */
[----:B------:R-:W-:Y:S04]  /*7a30*/  VIADD R2, R2, 0x1 ;  /* 0x0000000102027836 */ /* 0x000fe80000000000 */
[----:B------:R-:W-:Y:S01]  /*7a40*/  @P1 VIADD R5, R5, 0x1b8 ;  /* 0x000001b805051836 */ /* 0x000fe20000000000 */
[C---:B------:R-:W-:Y:S04]  /*7a50*/  ISETP.NE.AND P0, PT, R2.reuse, 0x3, PT ;  /* 0x000000030200780c */ /* 0x040fe80003f05270 */
[----:B------:R-:W-:Y:S04]  /*7a60*/  SEL R2, R2, RZ, P0 ;  /* 0x000000ff02027207 */ /* 0x000fe80000000000 */
[----:B------:R-:W-:Y:S02]  /*7a70*/  R2UR UR53, R2 ;  /* 0x00000000023572ca */ /* 0x000fe400000e0000 */
[----:B-1----:R-:W-:Y:S04]  /*7a80*/  @P1 PRMT R0, R0, 0x654, R5 ;  /* 0x0000065400001816 */ /* 0x002fe80000000005 */
[----:B------:R2:W-:Y:S09]  /*7a90*/  @P1 SYNCS.ARRIVE.TRANS64.RED.A1T0 RZ, [R0+URZ], RZ ;  /* 0x000000ff00ff19a7 */ /* 0x0005f200081004ff */
.L_x_113:
[----:B------:R-:W3:Y:S01]  /*7aa0*/  @P1 SYNCS.PHASECHK.TRANS64.TRYWAIT P0, [R3+URZ+0x1a0], R4 ;  /* 0x0001a004030015a7 */ /* 0x000ee200080011ff */
[----:B------:R-:W-:Y:S01]  /*7ab0*/  BSSY B1, `(.L_x_114) ;  /* 0x0000013000017945 */ /* 0x000fe20003800000 */
[----:B---3--:R-:W-:Y:S03]  /*7ac0*/  @P1 SEL R73, RZ, 0x1, !P0 ;  /* 0x00000001ff491807 */ /* 0x008fe60004000000 */
[----:B------:R-:W-:Y:S05]  /*7ad0*/  @!P1 BRA `(.L_x_115) ;  /* 0x0000000000409947 */ /* 0x000fea0003800000 */
[----:B------:R-:W-:Y:S01]  /*7ae0*/  ISETP.NE.AND P1, PT, R74, RZ, PT ;  /* 0x000000ff4a00720c */ /* 0x000fe20003f25270 */
[----:B------:R-:W-:Y:S01]  /*7af0*/  BSSY B0, `(.L_x_116) ;  /* 0x0000009000007945 */ /* 0x000fe20003800000 */
[----:B------:R-:W-:Y:S11]  /*7b00*/  ISETP.NE.AND P0, PT, R73, RZ, PT ;  /* 0x000000ff4900720c */ /* 0x000ff60003f05270 */
[----:B------:R-:W-:Y:S05]  /*7b10*/  @P1 IMAD R2, R72, 0x800, R49 ;  /* 0x0000080048021824 */ /* 0x000fea00078e0231 */
[----:B------:R-:W-:Y:S05]  /*7b20*/  @P1 LEA R2, R2, UR49, 0x1 ;  /* 0x0000003102021c11 */ /* 0x000fea000f8e08ff */
[----:B-12---:R-:W-:Y:S01]  /*7b30*/  @P1 IMAD.IADD R0, R70, 0x1, R2 ;  /* 0x0000000146001824 */ /* 0x006fe200078e0202 */
[----:B------:R-:W-:Y:S06]  /*7b40*/  @P0 BRA `(.L_x_117) ;  /* 0x00000000000c0947 */ /* 0x000fec0003800000 */
[----:B------:R-:W-:Y:S04]  /*7b50*/  SHF.L.U32 R71, R71, 0x1f, RZ ;  /* 0x0000001f47477819 */ /* 0x000fe800000006ff */
[----:B------:R-:W1:Y:S02]  /*7b60*/  SYNCS.PHASECHK.TRANS64.TRYWAIT P0, [R3+URZ+0x1a0], R71 ;  /* 0x0001a047030075a7 */ /* 0x000e6400080011ff */
[----:B-1----:R-:W-:Y:S05]  /*7b70*/  @!P0 BRA `(.L_x_118) ;  /* 0x0000001c00088947 */ /* 0x002fea0003800000 */
.L_x_117:
[----:B------:R-:W-:Y:S05]  /*7b80*/  BSYNC B0 ;  /* 0x0000000000007941 */ /* 0x000fea0003800000 */
.L_x_116:
[----:B------:R-:W-:Y:S11]  /*7b90*/  ISETP.NE.AND P0, PT, R74, RZ, PT ;  /* 0x000000ff4a00720c */ /* 0x000ff60003f05270 */
[----:B------:R-:W-:Y:S02]  /*7ba0*/  @!UPT UIADD3 URZ, UPT, UPT, URZ, URZ, URZ ;  /* 0x000000fffffff290 */ /* 0x000fe4000fffe0ff */
[----:B------:R-:W-:Y:S05]  /*7bb0*/  @P0 WARPSYNC.ALL ;  /* 0x0000000000000948 */ /* 0x000fea0003800000 */
[----:B------:R3:W4:Y:S04]  /*7bc0*/  @P0 LDSM.16.M88.4 R28, [R2+0x400] ;  /* 0x00040000021c083b */ /* 0x0007280000000200 */
[----:B------:R3:W2:Y:S02]  /*7bd0*/  @P0 LDSM.16.M88.4 R36, [R0+0x400] ;  /* 0x000400000024083b */ /* 0x0006a40000000200 */
.L_x_115:
[----:B------:R-:W-:Y:S05]  /*7be0*/  BSYNC B1 ;  /* 0x0000000000017941 */ /* 0x000fea0003800000 */
.L_x_114:
[----:B-123--:R-:W-:Y:S05]  /*7bf0*/  VIADD R0, R25, 0x20 ;  /* 0x0000002019007836 */ /* 0x00efea0000000000 */
[----:B------:R-:W-:Y:S04]  /*7c00*/  SHF.R.U32.HI R0, RZ, 0x15, R0 ;  /* 0x00000015ff007819 */ /* 0x000fe80000011600 */
[----:B------:R-:W-:Y:S11]  /*7c10*/  LOP3.LUT P0, RZ, R0, 0x3, R52, 0x48, !PT ;  /* 0x0000000300ff7812 */ /* 0x000ff60007804834 */
[----:B------:R-:W-:Y:S02]  /*7c20*/  @!UPT UIADD3 URZ, UPT, UPT, URZ, URZ, URZ ;  /* 0x000000fffffff290 */ /* 0x000fe4000fffe0ff */
[----:B------:R-:W-:Y:S05]  /*7c30*/  @!P0 BRA `(.L_x_119) ;  /* 0x0000000000408947 */ /* 0x000fea0003800000 */
[----:B------:R-:W1:Y:S01]  /*7c40*/  LDCU.64 UR8, c[0x4][0x70] ;  /* 0x01000e00ff0877ac */ /* 0x000e620008000a00 */
[----:B------:R-:W-:Y:S01]  /*7c50*/  MOV R3, 0x0 ;  /* 0x0000000000037802 */ /* 0x000fe20000000f00 */
[----:B------:R-:W-:Y:S02]  /*7c60*/  HFMA2 R12, -RZ, RZ, 0, 5.9604644775390625e-08 ;  /* 0x00000001ff0c7431 */ /* 0x000fe400000001ff */
[----:B------:R-:W-:Y:S02]  /*7c70*/  IMAD.MOV.U32 R8, RZ, RZ, 0x192 ;  /* 0x00000192ff087424 */ /* 0x000fe400078e00ff */
[----:B------:R-:W-:Y:S01]  /*7c80*/  IMAD.MOV.U32 R13, RZ, RZ, RZ ;  /* 0x000000ffff0d7224 */ /* 0x000fe200078e00ff */
[----:B------:R-:W2:Y:S01]  /*7c90*/  LDCU.64 UR6, c[0x4][0x78] ;  /* 0x01000f00ff0677ac */ /* 0x000ea20008000a00 */
[----:B------:R-:W3:Y:S01]  /*7ca0*/  LDC.64 R2, c[0x4][R3] ;  /* 0x0100000003027b82 */ /* 0x000ee20000000a00 */
[----:B------:R-:W5:Y:S01]  /*7cb0*/  LDCU.64 UR4, c[0x4][0x10] ;  /* 0x01000200ff0477ac */ /* 0x000f620008000a00 */
[----:B-1----:R-:W-:Y:S01]  /*7cc0*/  MOV R5, UR9 ;  /* 0x0000000900057c02 */ /* 0x002fe20008000f00 */
[----:B------:R-:W-:Y:S01]  /*7cd0*/  IMAD.U32 R4, RZ, RZ, UR8 ;  /* 0x00000008ff047e24 */ /* 0x000fe2000f8e00ff */
[----:B--2---:R-:W-:Y:S01]  /*7ce0*/  MOV R7, UR7 ;  /* 0x0000000700077c02 */ /* 0x004fe20008000f00 */
[----:B------:R-:W-:Y:S01]  /*7cf0*/  IMAD.U32 R6, RZ, RZ, UR6 ;  /* 0x00000006ff067e24 */ /* 0x000fe2000f8e00ff */
[----:B-----5:R-:W-:Y:S01]  /*7d00*/  MOV R11, UR5 ;  /* 0x00000005000b7c02 */ /* 0x020fe20008000f00 */
[----:B------:R-:W-:Y:S02]  /*7d10*/  IMAD.U32 R10, RZ, RZ, UR4 ;  /* 0x00000004ff0a7e24 */ /* 0x000fe4000f8e00ff */
[----:B------:R-:W-:Y:S07]  /*7d20*/  LEPC R20, `(.L_x_119) ;  /* 0x000000001014794e */ /* 0x000fee0000000000 */
[----:B---34-:R-:W-:Y:S05]  /*7d30*/  CALL.ABS.NOINC R2 ;  /* 0x0000000002007343 */ /* 0x018fea0003c00000 */
.L_x_119:
[----:B------:R-:W-:Y:S01]  /*7d40*/  ISETP.NE.AND P1, PT, R50, RZ, PT ;  /* 0x000000ff3200720c */ /* 0x000fe20003f25270 */
[----:B------:R-:W-:Y:S05]  /*7d50*/  WARPSYNC.ALL ;  /* 0x0000000000007948 */ /* 0x000fea0003800000 */
[----:B------:R-:W-:Y:S01]  /*7d60*/  R2UR UR4, R25 ;  /* 0x00000000190472ca */ /* 0x000fe200000e0000 */
[----:B------:R-:W1:Y:S01]  /*7d70*/  S2UR UR5, SR_CgaCtaId ;  /* 0x00000000000579c3 */ /* 0x000e620000008800 */
[--C-:B----4-:R-:W-:Y:S01]  /*7d80*/  HADD2.F32 R20, -RZ, R28.reuse.H0_H0 ;  /* 0x2000001cff147230 */ /* 0x110fe20000004100 */
[----:B------:R-:W-:Y:S01]  /*7d90*/  BSSY.RECONVERGENT B0, `(.L_x_120) ;  /* 0x0000058000007945 */ /* 0x000fe20003800200 */
[----:B------:R-:W-:Y:S02]  /*7da0*/  HADD2.F32 R21, -RZ, R28.H1_H1 ;  /* 0x3000001cff157230 */ /* 0x000fe40000004100 */
[--C-:B------:R-:W-:Y:S02]  /*7db0*/  HADD2.F32 R25, -RZ, R29.reuse.H0_H0 ;  /* 0x2000001dff197230 */ /* 0x100fe40000004100 */
[----:B------:R-:W-:Y:S02]  /*7dc0*/  HADD2.F32 R28, -RZ, R30.H0_H0 ;  /* 0x2000001eff1c7230 */ /* 0x000fe40000004100 */
[--C-:B------:R-:W-:Y:S02]  /*7dd0*/  HADD2.F32 R32, -RZ, R36.reuse.H0_H0 ;  /* 0x20000024ff207230 */ /* 0x100fe40000004100 */
[----:B------:R-:W-:Y:S01]  /*7de0*/  HADD2.F32 R33, -RZ, R36.H1_H1 ;  /* 0x30000024ff217230 */ /* 0x000fe20000004100 */
[----:B------:R-:W2:Y:S01]  /*7df0*/  LDTM.16dp256bit.x4 R4, tmem[UR4+0x20] ;  /* 0x00002004000479ee */ /* 0x000ea20008120000 */
[----:B------:R-:W-:Y:S01]  /*7e00*/  NOP ;  /* 0x0000000000007918 */ /* 0x000fe20000000000 */
[----:B------:R-:W-:Y:S01]  /*7e10*/  R2UR UR4, R27 ;  /* 0x000000001b0472ca */ /* 0x000fe200000e0000 */
[----:B------:R-:W-:Y:S02]  /*7e20*/  HADD2.F32 R27, -RZ, R29.H1_H1 ;  /* 0x3000001dff1b7230 */ /* 0x000fe40000004100 */
[----:B------:R-:W-:Y:S02]  /*7e30*/  HADD2.F32 R29, -RZ, R30.H1_H1 ;  /* 0x3000001eff1d7230 */ /* 0x000fe40000004100 */
[--C-:B------:R-:W-:Y:S02]  /*7e40*/  HADD2.F32 R30, -RZ, R31.reuse.H0_H0 ;  /* 0x2000001fff1e7230 */ /* 0x100fe40000004100 */
[----:B------:R-:W-:Y:S02]  /*7e50*/  HADD2.F32 R31, -RZ, R31.H1_H1 ;  /* 0x3000001fff1f7230 */ /* 0x000fe40000004100 */
[--C-:B------:R-:W-:Y:S02]  /*7e60*/  HADD2.F32 R34, -RZ, R37.reuse.H0_H0 ;  /* 0x20000025ff227230 */ /* 0x100fe40000004100 */
[----:B------:R-:W-:Y:S02]  /*7e70*/  HADD2.F32 R35, -RZ, R37.H1_H1 ;  /* 0x30000025ff237230 */ /* 0x000fe40000004100 */
[----:B------:R-:W-:Y:S01]  /*7e80*/  UIADD3 UR4, UPT, UPT, UR4, 0x200, URZ ;  /* 0x0000020004047890 */ /* 0x000fe2000fffe0ff */
[--C-:B------:R-:W-:Y:S02]  /*7e90*/  HADD2.F32 R36, -RZ, R38.reuse.H0_H0 ;  /* 0x20000026ff247230 */ /* 0x100fe40000004100 */
[----:B------:R-:W-:Y:S02]  /*7ea0*/  HADD2.F32 R37, -RZ, R38.H1_H1 ;  /* 0x30000026ff257230 */ /* 0x000fe40000004100 */
[--C-:B------:R-:W-:Y:S02]  /*7eb0*/  HADD2.F32 R38, -RZ, R39.reuse.H0_H0 ;  /* 0x20000027ff267230 */ /* 0x100fe40000004100 */
[----:B------:R-:W-:Y:S02]  /*7ec0*/  HADD2.F32 R39, -RZ, R39.H1_H1 ;  /* 0x30000027ff277230 */ /* 0x000fe40000004100 */
[C---:B--2---:R-:W-:Y:S01]  /*7ed0*/  FMUL R4, R24.reuse, R4 ;  /* 0x0000000418047220 */ /* 0x044fe20000400000 */
[----:B-1----:R-:W-:Y:S01]  /*7ee0*/  UPRMT UR4, UR5, 0x654, UR4 ;  /* 0x0000065405047896 */ /* 0x002fe20008000004 */
[C---:B------:R-:W-:Y:S01]  /*7ef0*/  FMUL R5, R24.reuse, R5 ;  /* 0x0000000518057220 */ /* 0x040fe20000400000 */
[----:B------:R-:W-:Y:S01]  /*7f00*/  FMUL R6, R24, R6 ;  /* 0x0000000618067220 */ /* 0x000fe20000400000 */
[----:B------:R-:W-:Y:S01]  /*7f10*/  FFMA R4, R26, R20, R4 ;  /* 0x000000141a047223 */ /* 0x000fe20000000004 */
[----:B------:R-:W-:Y:S01]  /*7f20*/  FMUL R7, R24, R7 ;  /* 0x0000000718077220 */ /* 0x000fe20000400000 */
[C---:B------:R-:W-:Y:S01]  /*7f30*/  FFMA R5, R26.reuse, R21, R5 ;  /* 0x000000151a057223 */ /* 0x040fe20000000005 */
[----:B------:R-:W-:Y:S01]  /*7f40*/  FFMA R6, R26, R25, R6 ;  /* 0x000000191a067223 */ /* 0x000fe20000000006 */
[----:B------:R-:W-:Y:S01]  /*7f50*/  FMUL R8, R24, R8 ;  /* 0x0000000818087220 */ /* 0x000fe20000400000 */
[----:B------:R-:W-:Y:S01]  /*7f60*/  FFMA R7, R26, R27, R7 ;  /* 0x0000001b1a077223 */ /* 0x000fe20000000007 */
[----:B------:R-:W-:Y:S01]  /*7f70*/  FMUL R9, R24, R9 ;  /* 0x0000000918097220 */ /* 0x000fe20000400000 */
[----:B------:R-:W-:Y:S01]  /*7f80*/  F2FP.F16.F32.PACK_AB R4, R5, R4 ;  /* 0x000000040504723e */ /* 0x000fe200000000ff */
[----:B------:R-:W-:Y:S01]  /*7f90*/  SYNCS.ARRIVE.TRANS64.RED.A1T0 RZ, [UR4], RZ ;  /* 0x000000ffffff79a7 */ /* 0x000fe20008100404 */
[C---:B------:R-:W-:Y:S01]  /*7fa0*/  FFMA R8, R26.reuse, R28, R8 ;  /* 0x0000001c1a087223 */ /* 0x040fe20000000008 */
[----:B------:R-:W-:Y:S01]  /*7fb0*/  F2FP.F16.F32.PACK_AB R5, R7, R6 ;  /* 0x000000060705723e */ /* 0x000fe200000000ff */
[----:B------:R-:W-:Y:S01]  /*7fc0*/  FFMA R9, R26, R29, R9 ;  /* 0x0000001d1a097223 */ /* 0x000fe20000000009 */
[C---:B------:R-:W-:Y:S01]  /*7fd0*/  FMUL R10, R24.reuse, R10 ;  /* 0x0000000a180a7220 */ /* 0x040fe20000400000 */
[C---:B------:R-:W-:Y:S01]  /*7fe0*/  FMUL R11, R24.reuse, R11 ;  /* 0x0000000b180b7220 */ /* 0x040fe20000400000 */
[C---:B------:R-:W-:Y:S01]  /*7ff0*/  FMUL R0, R24.reuse, R12 ;  /* 0x0000000c18007220 */ /* 0x040fe20000400000 */
[----:B------:R-:W-:Y:S01]  /*8000*/  FMUL R2, R24, R13 ;  /* 0x0000000d18027220 */ /* 0x000fe20000400000 */
[----:B------:R-:W-:Y:S01]  /*8010*/  FFMA R10, R26, R30, R10 ;  /* 0x0000001e1a0a7223 */ /* 0x000fe2000000000a */
[----:B------:R-:W-:Y:S01]  /*8020*/  FMUL R3, R24, R14 ;  /* 0x0000000e18037220 */ /* 0x000fe20000400000 */
[----:B------:R-:W-:Y:S01]  /*8030*/  F2FP.F16.F32.PACK_AB R6, R9, R8 ;  /* 0x000000080906723e */ /* 0x000fe200000000ff */
[----:B------:R-:W-:Y:S01]  /*8040*/  FFMA R11, R26, R31, R11 ;  /* 0x0000001f1a0b7223 */ /* 0x000fe2000000000b */
[C---:B------:R-:W-:Y:S01]  /*8050*/  FMUL R15, R24.reuse, R15 ;  /* 0x0000000f180f7220 */ /* 0x040fe20000400000 */
[----:B------:R-:W-:Y:S01]  /*8060*/  FMUL R12, R24, R16 ;  /* 0x00000010180c7220 */ /* 0x000fe20000400000 */
[----:B------:R-:W-:Y:S01]  /*8070*/  FFMA R0, R26, R32, R0 ;  /* 0x000000201a007223 */ /* 0x000fe20000000000 */
[----:B------:R-:W-:Y:S01]  /*8080*/  MOV R8, UR40 ;  /* 0x0000002800087c02 */ /* 0x000fe20008000f00 */
[----:B------:R-:W-:Y:S01]  /*8090*/  FMUL R13, R24, R17 ;  /* 0x00000011180d7220 */ /* 0x000fe20000400000 */
[----:B------:R-:W-:Y:S01]  /*80a0*/  FFMA R2, R26, R33, R2 ;  /* 0x000000211a027223 */ /* 0x000fe20000000002 */
[----:B------:R-:W-:Y:S01]  /*80b0*/  FMUL R14, R24, R18 ;  /* 0x00000012180e7220 */ /* 0x000fe20000400000 */
[C---:B------:R-:W-:Y:S01]  /*80c0*/  FFMA R3, R26.reuse, R34, R3 ;  /* 0x000000221a037223 */ /* 0x040fe20000000003 */
[----:B------:R-:W-:Y:S01]  /*80d0*/  FFMA R15, R26, R35, R15 ;  /* 0x000000231a0f7223 */ /* 0x000fe2000000000f */
[----:B------:R-:W-:Y:S01]  /*80e0*/  FMUL R19, R24, R19 ;  /* 0x0000001318137220 */ /* 0x000fe20000400000 */
[----:B------:R-:W-:Y:S01]  /*80f0*/  FFMA R12, R26, R36, R12 ;  /* 0x000000241a0c7223 */ /* 0x000fe2000000000c */
        /* <DEDUP_REMOVED lines=25> */
[----:B------:R-:W-:Y:S01]  /*8290*/  R2UR UR12, R64 ;  /* 0x00000000400c72ca */ /* 0x000fe200000e0000 */
[----:B------:R-:W-:Y:S01]  /*82a0*/  UIADD3 UR9, UPT, UPT, UR41, 0x20, URZ ;  /* 0x0000002029097890 */ /* 0x000fe2000fffe0ff */
[----:B------:R-:W-:Y:S01]  /*82b0*/  R2UR UR13, R65 ;  /* 0x00000000410d72ca */ /* 0x000fe200000e0000 */
[----:B------:R-:W-:Y:S02]  /*82c0*/  UIADD3 UR8, UPT, UPT, UR5, 0x400, URZ ;  /* 0x0000040005087890 */ /* 0x000fe4000fffe0ff */
[----:B--2---:R-:W-:Y:S04]  /*82d0*/  UIADD3 UR4, UP0, UPT, UR6, 0x780, URZ ;  /* 0x0000078006047890 */ /* 0x004fe8000ff1e0ff */
[----:B------:R-:W-:Y:S09]  /*82e0*/  UIADD3.X UR5, UPT, UPT, URZ, UR7, URZ, UP0, !UPT ;  /* 0x00000007ff057290 */ /* 0x000ff200087fe4ff */
[----:B------:R2:W-:Y:S02]  /*82f0*/  UTMASTG.5D.IM2COL [UR8], [UR4] ;  /* 0x00000008040073b5 */ /* 0x0005e40008060000 */
[----:B--2---:R0:W-:Y:S02]  /*8300*/  UTMACMDFLUSH ;  /* 0x00000000000079b7 */ /* 0x0041e40000000000 */
.L_x_121:
[----:B------:R-:W-:Y:S05]  /*8310*/  BSYNC.RECONVERGENT B0 ;  /* 0x0000000000007941 */ /* 0x000fea0003800200 */
.L_x_120:
[----:B------:R-:W-:Y:S01]  /*8320*/  UIADD3 UR4, UPT, UPT, UR40, 0x1, URZ ;  /* 0x0000000128047890 */ /* 0x000fe2000fffe0ff */
[----:B------:R-:W-:Y:S03]  /*8330*/  BSSY.RECONVERGENT B0, `(.L_x_122) ;  /* 0x0000008000007945 */ /* 0x000fe60003800200 */
[----:B------:R-:W-:Y:S04]  /*8340*/  UISETP.NE.AND UP0, UPT, UR4, 0x3, UPT ;  /* 0x000000030400788c */ /* 0x000fe8000bf05270 */
[----:B------:R-:W-:Y:S02]  /*8350*/  UISETP.EQ.XOR UP1, UPT, UR42, 0x3, !UP0 ;  /* 0x000000032a00788c */ /* 0x000fe4000c722a70 */
[----:B------:R-:W-:Y:S04]  /*8360*/  USEL UR50, UR4, URZ, UP0 ;  /* 0x000000ff04327287 */ /* 0x000fe80008000000 */
[----:B------:R-:W-:Y:S01]  /*8370*/  PLOP3.LUT P0, PT, PT, PT, UP1, 0x80, 0x8 ;  /* 0x000000000008781c */ /* 0x000fe20003f0f018 */
[----:B------:R-:W-:Y:S01]  /*8380*/  @!UPT UIADD3 URZ, UPT, UPT, URZ, URZ, URZ ;  /* 0x000000fffffff290 */ /* 0x000fe2000fffe0ff */
[----:B------:R-:W-:Y:S11]  /*8390*/  @P1 BRA `(.L_x_123) ;  /* 0x0000000000041947 */ /* 0x000ff60003800000 */
[----:B------:R-:W-:Y:S04]  /*83a0*/  DEPBAR.LE SB0, 0x1 ;  /* 0x000080400000791a */ /* 0x000fe80000000000 */
.L_x_123:
[----:B------:R-:W-:Y:S05]  /*83b0*/  BSYNC.RECONVERGENT B0 ;  /* 0x0000000000007941 */ /* 0x000fea0003800200 */
.L_x_122:
[----:B------:R-:W-:Y:S01]  /*83c0*/  BAR.SYNC.DEFER_BLOCKING 0x1, 0x80 ;  /* 0x0042000000007b1d */ /* 0x000fe20000010000 */
[----:B------:R-:W-:Y:S01]  /*83d0*/  SEL R0, RZ, 0x1, !P0 ;  /* 0x00000001ff007807 */ /* 0x000fe20004000000 */
[----:B------:R-:W-:Y:S01]  /*83e0*/  UISETP.NE.AND UP0, UPT, UR52, -0x2, UPT ;  /* 0xfffffffe3400788c */ /* 0x000fe2000bf05270 */
[----:B------:R-:W-:Y:S02]  /*83f0*/  VIADD R22, R22, 0x1 ;  /* 0x0000000116167836 */ /* 0x000fe40000000000 */
[----:B------:R-:W-:Y:S06]  /*8400*/  LOP3.LUT R48, R48, R0, RZ, 0x3c, !PT ;  /* 0x0000000030307212 */ /* 0x000fec00078e3cff */
[----:B------:R-:W-:Y:S05]  /*8410*/  BRA.U !UP0, `(.L_x_124) ;  /* 0x00000001082c7547 */ /* 0x000fea000b800000 */
[----:B------:R-:W-:Y:S01]  /*8420*/  ISETP.NE.AND P1, PT, R69, RZ, PT ;  /* 0x000000ff4500720c */ /* 0x000fe20003f25270 */
[----:B------:R-:W2:Y:S01]  /*8430*/  S2R R0, SR_CgaCtaId ;  /* 0x0000000000007919 */ /* 0x000ea20000008800 */
[----:B------:R-:W-:Y:S11]  /*8440*/  IMAD.U32 R2, RZ, RZ, UR53 ;  /* 0x00000035ff027e24 */ /* 0x000ff6000f8e00ff */
[C---:B------:R-:W-:Y:S01]  /*8450*/  @P1 LEA R3, R2.reuse, UR49, 0x3 ;  /* 0x0000003102031c11 */ /* 0x040fe2000f8e18ff */
[----:B------:R-:W-:Y:S04]  /*8460*/  VIADD R2, R2, 0x1 ;  /* 0x0000000102027836 */ /* 0x000fe80000000000 */
[----:B------:R-:W-:Y:S01]  /*8470*/  @P1 VIADD R3, R3, 0x1b8 ;  /* 0x000001b803031836 */ /* 0x000fe20000000000 */
[C---:B------:R-:W-:Y:S04]  /*8480*/  ISETP.NE.AND P0, PT, R2.reuse, 0x3, PT ;  /* 0x000000030200780c */ /* 0x040fe80003f05270 */
[----:B------:R-:W-:Y:S04]  /*8490*/  SEL R2, R2, RZ, P0 ;  /* 0x000000ff02027207 */ /* 0x000fe80000000000 */
[----:B------:R-:W-:Y:S02]  /*84a0*/  R2UR UR53, R2 ;  /* 0x00000000023572ca */ /* 0x000fe400000e0000 */
[----:B--2---:R-:W-:Y:S04]  /*84b0*/  @P1 PRMT R0, R0, 0x654, R3 ;  /* 0x0000065400001816 */ /* 0x004fe80000000003 */
[----:B------:R2:W-:Y:S09]  /*84c0*/  @P1 SYNCS.ARRIVE.TRANS64.RED.A1T0 RZ, [R0+URZ], RZ ;  /* 0x000000ff00ff19a7 */ /* 0x0005f200081004ff */
.L_x_124:
[----:B------:R-:W-:Y:S01]  /*84d0*/  R2UR UR5, R44 ;  /* 0x000000002c0572ca */ /* 0x000fe200000e0000 */
[----:B------:R-:W-:Y:S01]  /*84e0*/  UISETP.NE.AND UP0, UPT, UR60, URZ, UPT ;  /* 0x000000ff3c00728c */ /* 0x000fe2000bf05270 */
[----:B------:R-:W-:Y:S01]  /*84f0*/  R2UR UR4, R45 ;  /* 0x000000002d0472ca */ /* 0x000fe200000e0000 */
[----:B-1----:R-:W-:Y:S01]  /*8500*/  IMAD.MOV.U32 R16, RZ, RZ, R62 ;  /* 0x000000ffff107224 */ /* 0x002fe200078e003e */
[----:B------:R-:W-:Y:S01]  /*8510*/  ISETP.NE.AND P0, PT, R22, 0x2, PT ;  /* 0x000000021600780c */ /* 0x000fe20003f05270 */
[----:B------:R-:W-:Y:S01]  /*8520*/  UIADD3 UR52, UPT, UPT, UR52, 0x2, URZ ;  /* 0x0000000234347890 */ /* 0x000fe2000fffe0ff */
[----:B------:R-:W-:Y:S02]  /*8530*/  LOP3.LUT R46, R46, 0x1, RZ, 0x3c, !PT ;  /* 0x000000012e2e7812 */ /* 0x000fe400078e3cff */
[----:B--2---:R-:W-:Y:S02]  /*8540*/  SEL R0, RZ, 0x1, P0 ;  /* 0x00000001ff007807 */ /* 0x004fe40000000000 */
[----:B------:R-:W-:Y:S02]  /*8550*/  SEL R22, R22, RZ, P0 ;  /* 0x000000ff16167207 */ /* 0x000fe40000000000 */
[----:B------:R-:W-:Y:S01]  /*8560*/  LOP3.LUT R47, R47, R0, RZ, 0x3c, !PT ;  /* 0x000000002f2f7212 */ /* 0x000fe200078e3cff */
[----:B------:R-:W-:Y:S02]  /*8570*/  UIADD3 UR22, UPT, UPT, UR36, UR5, URZ ;  /* 0x0000000524167290 */ /* 0x000fe4000fffe0ff */
[----:B------:R-:W-:Y:S01]  /*8580*/  UIADD3 UR51, UPT, UPT, UR37, UR4, URZ ;  /* 0x0000000425337290 */ /* 0x000fe2000fffe0ff */
[----:B------:R-:W-:Y:S11]  /*8590*/  BRA.U UP0, `(.L_x_125) ;  /* 0xffffffdd00107547 */ /* 0x000ff6000b83ffff */
[----:B------:R-:W-:-:S13]  /*85a0*/  ISETP.NE.AND P1, PT, R61, RZ, PT ;  /* 0x000000ff3d00720c */ /* 0x000fda0003f25270 */
[----:B------:R-:W-:Y:S05]  /*85b0*/  @!P1 BRA `(.L_x_126) ;  /* 0x0000000000489947 */ /* 0x000fea0003800000 */
[----:B------:R-:W1:Y:S02]  /*85c0*/  LDCU.64 UR4, c[0x0][0x990] ;  /* 0x00013200ff0477ac */ /* 0x000e640008000a00 */
[----:B-1----:R-:W-:-:S04]  /*85d0*/  UISETP.NE.U32.AND UP0, UPT, UR4, URZ, UPT ;  /* 0x000000ff0400728c */ /* 0x002fc8000bf05070 */
[----:B------:R-:W-:-:S09]  /*85e0*/  UISETP.NE.AND.EX UP0, UPT, UR5, URZ, UPT, UP0 ;  /* 0x000000ff0500728c */ /* 0x000fd2000bf05300 */
[----:B------:R-:W-:Y:S05]  /*85f0*/  BRA.U UP0, `(.L_x_127) ;  /* 0x00000001000c7547 */ /* 0x000fea000b800000 */
[----:B------:R-:W-:-:S13]  /*8600*/  FSETP.NEU.AND P0, PT, R26, RZ, PT ;  /* 0x000000ff1a00720b */ /* 0x000fda0003f0d000 */
[----:B------:R-:W-:Y:S05]  /*8610*/  @!P0 EXIT ;  /* 0x000000000000894d */ /* 0x000fea0003800000 */
[----:B------:R-:W-:Y:S05]  /*8620*/  BRA `(.L_x_126) ;  /* 0x00000000002c7947 */ /* 0x000fea0003800000 */
.L_x_127:
[----:B------:R-:W-:Y:S01]  /*8630*/  ISETP.NE.AND P0, PT, R68, RZ, PT ;  /* 0x000000ff4400720c */ /* 0x000fe20003f05270 */
[----:B------:R-:W-:-:S12]  /*8640*/  BSSY.RECONVERGENT B0, `(.L_x_126) ;  /* 0x0000009000007945 */ /* 0x000fd80003800200 */
[----:B------:R-:W-:Y:S05]  /*8650*/  @P0 BRA `(.L_x_128) ;  /* 0x0000000000140947 */ /* 0x000fea0003800000 */
[----:B------:R-:W1:Y:S02]  /*8660*/  LDCU.64 UR4, c[0x0][0x988] ;  /* 0x00013100ff0477ac */ /* 0x000e640008000a00 */
[----:B-1----:R-:W-:-:S04]  /*8670*/  ISETP.NE.U32.AND P0, PT, RZ, UR4, PT ;  /* 0x00000004ff007c0c */ /* 0x002fc8000bf05070 */
[----:B------:R-:W-:-:S13]  /*8680*/  ISETP.NE.AND.EX P0, PT, RZ, UR5, PT, P0 ;  /* 0x00000005ff007c0c */ /* 0x000fda000bf05300 */
[----:B------:R-:W-:Y:S05]  /*8690*/  @!P0 EXIT ;  /* 0x000000000000894d */ /* 0x000fea0003800000 */
[----:B------:R-:W-:Y:S05]  /*86a0*/  BRA `(.L_x_129) ;  /* 0x0000000000087947 */ /* 0x000fea0003800000 */
.L_x_128:
[----:B------:R-:W-:-:S13]  /*86b0*/  FSETP.NEU.AND P0, PT, R26, RZ, PT ;  /* 0x000000ff1a00720b */ /* 0x000fda0003f0d000 */
[----:B------:R-:W-:Y:S05]  /*86c0*/  @!P0 EXIT ;  /* 0x000000000000894d */ /* 0x000fea0003800000 */
.L_x_129:
[----:B------:R-:W-:Y:S05]  /*86d0*/  BSYNC.RECONVERGENT B0 ;  /* 0x0000000000007941 */ /* 0x000fea0003800200 */
.L_x_126:
[----:B------:R-:W1:Y:S01]  /*86e0*/  S2UR UR5, SR_CgaCtaId ;  /* 0x00000000000579c3 */ /* 0x000e620000008800 */
[----:B------:R-:W-:Y:S01]  /*86f0*/  ULEA UR4, UR53, UR49, 0x3 ;  /* 0x0000003135047291 */ /* 0x000fe2000f8e18ff */
[----:B------:R-:W-:-:S04]  /*8700*/  DEPBAR.LE SB0, 0x0 ;  /* 0x000080000000791a */ /* 0x000fc80000000000 */
[----:B------:R-:W-:-:S04]  /*8710*/  UIADD3 UR4, UPT, UPT, UR4, 0x1b8, URZ ;  /* 0x000001b804047890 */ /* 0x000fc8000fffe0ff */
[----:B-1----:R-:W-:-:S09]  /*8720*/  UPRMT UR4, UR5, 0x654, UR4 ;  /* 0x0000065405047896 */ /* 0x002fd20008000004 */
[----:B------:R-:W-:Y:S01]  /*8730*/  SYNCS.ARRIVE.TRANS64.RED.A1T0 RZ, [UR4], RZ ;  /* 0x000000ffffff79a7 */ /* 0x000fe20008100404 */
[----:B------:R-:W-:Y:S05]  /*8740*/  EXIT ;  /* 0x000000000000794d */ /* 0x000fea0003800000 */
.L_x_20:
[----:B------:R-:W-:Y:S07]  /*8750*/  MOV R0, UR9 ;  /* 0x0000000900007c02 */ /* 0x000fee0008000f00 */
.L_x_130:
[----:B--2---:R2:W3:Y:S02]  /*8760*/  SYNCS.PHASECHK.TRANS64.TRYWAIT P0, [R0+URZ+0xd0], R4 ;  /* 0x0000d004000075a7 */ /* 0x0044e400080011ff */
[----:B---3--:R-:W-:Y:S05]  /*8770*/  @!P0 NANOSLEEP.SYNCS 0x989680 ;  /* 0x009896800000895d */ /* 0x008fea0003900000 */
[----:B------:R-:W3:Y:S02]  /*8780*/  @!P0 SYNCS.PHASECHK.TRANS64 P0, [R0+URZ+0xd0], R4 ;  /* 0x0000d004000085a7 */ /* 0x000ee400080010ff */
[----:B---3--:R-:W-:Y:S05]  /*8790*/  @!P0 BRA `(.L_x_130) ;  /* 0xfffffffc00f08947 */ /* 0x008fea000383ffff */
[----:B------:R-:W-:Y:S05]  /*87a0*/  BRA `(.L_x_19) ;  /* 0xffffff9000ec7947 */ /* 0x000fea000383ffff */
.L_x_26:
[----:B------:R-:W-:Y:S07]  /*87b0*/  MOV R0, UR9 ;  /* 0x0000000900007c02 */ /* 0x000fee0008000f00 */
.L_x_131:
[----:B--2---:R2:W4:Y:S02]  /*87c0*/  SYNCS.PHASECHK.TRANS64.TRYWAIT P0, [R0+URZ+0xd0], R4 ;  /* 0x0000d004000075a7 */ /* 0x00452400080011ff */
[----:B----4-:R-:W-:Y:S05]  /*87d0*/  @!P0 NANOSLEEP.SYNCS 0x989680 ;  /* 0x009896800000895d */ /* 0x010fea0003900000 */
[----:B------:R-:W4:Y:S02]  /*87e0*/  @!P0 SYNCS.PHASECHK.TRANS64 P0, [R0+URZ+0xd0], R4 ;  /* 0x0000d004000085a7 */ /* 0x000f2400080010ff */
[----:B----4-:R-:W-:Y:S05]  /*87f0*/  @!P0 BRA `(.L_x_131) ;  /* 0xfffffffc00f08947 */ /* 0x010fea000383ffff */
[----:B------:R-:W-:Y:S05]  /*8800*/  BRA `(.L_x_25) ;  /* 0xffffff9800787947 */ /* 0x000fea000383ffff */
.L_x_30:
[----:B-1----:R-:W-:-:S07]  /*8810*/  MOV R0, UR36 ;  /* 0x0000002400007c02 */ /* 0x002fce0008000f00 */
.L_x_132:
[----:B-1----:R1:W2:Y:S02]  /*8820*/  SYNCS.PHASECHK.TRANS64.TRYWAIT P0, [R0+URZ+0x1e0], R3 ;  /* 0x0001e003000075a7 */ /* 0x0022a400080011ff */
[----:B--2---:R-:W-:Y:S05]  /*8830*/  @!P0 NANOSLEEP.SYNCS 0x989680 ;  /* 0x009896800000895d */ /* 0x004fea0003900000 */
[----:B------:R-:W2:Y:S02]  /*8840*/  @!P0 SYNCS.PHASECHK.TRANS64 P0, [R0+URZ+0x1e0], R3 ;  /* 0x0001e003000085a7 */ /* 0x000ea400080010ff */
[----:B--2---:R-:W-:Y:S05]  /*8850*/  @!P0 BRA `(.L_x_132) ;  /* 0xfffffffc00f08947 */ /* 0x004fea000383ffff */
[----:B------:R-:W-:Y:S05]  /*8860*/  BRA `(.L_x_133) ;  /* 0xffffff9c00447947 */ /* 0x000fea000383ffff */
.L_x_34:
[----:B------:R-:W-:-:S07]  /*8870*/  MOV R0, UR4 ;  /* 0x0000000400007c02 */ /* 0x000fce0008000f00 */
.L_x_134:
[----:B-1----:R1:W2:Y:S02]  /*8880*/  SYNCS.PHASECHK.TRANS64.TRYWAIT P0, [R0+URZ], R2 ;  /* 0x00000002000075a7 */ /* 0x0022a400080011ff */
[----:B--2---:R-:W-:Y:S05]  /*8890*/  @!P0 NANOSLEEP.SYNCS 0x989680 ;  /* 0x009896800000895d */ /* 0x004fea0003900000 */
[----:B------:R-:W2:Y:S02]  /*88a0*/  @!P0 SYNCS.PHASECHK.TRANS64 P0, [R0+URZ], R2 ;  /* 0x00000002000085a7 */ /* 0x000ea400080010ff */
[----:B--2---:R-:W-:Y:S05]  /*88b0*/  @!P0 BRA `(.L_x_134) ;  /* 0xfffffffc00f08947 */ /* 0x004fea000383ffff */
[----:B------:R-:W-:Y:S05]  /*88c0*/  BRA `(.L_x_135) ;  /* 0xffffffa000dc7947 */ /* 0x000fea000383ffff */
.L_x_35:
[----:B------:R-:W-:-:S07]  /*88d0*/  MOV R0, UR5 ;  /* 0x0000000500007c02 */ /* 0x000fce0008000f00 */
.L_x_136:
[----:B-1----:R1:W2:Y:S02]  /*88e0*/  SYNCS.PHASECHK.TRANS64.TRYWAIT P0, [R0+URZ], R2 ;  /* 0x00000002000075a7 */ /* 0x0022a400080011ff */
[----:B--2---:R-:W-:Y:S05]  /*88f0*/  @!P0 NANOSLEEP.SYNCS 0x989680 ;  /* 0x009896800000895d */ /* 0x004fea0003900000 */
[----:B------:R-:W2:Y:S02]  /*8900*/  @!P0 SYNCS.PHASECHK.TRANS64 P0, [R0+URZ], R2 ;  /* 0x00000002000085a7 */ /* 0x000ea400080010ff */
[----:B--2---:R-:W-:Y:S05]  /*8910*/  @!P0 BRA `(.L_x_136) ;  /* 0xfffffffc00f08947 */ /* 0x004fea000383ffff */
[----:B------:R-:W-:Y:S05]  /*8920*/  BRA `(.L_x_137) ;  /* 0xffffffa000ec7947 */ /* 0x000fea000383ffff */
.L_x_36:
[----:B------:R-:W-:-:S07]  /*8930*/  MOV R0, UR5 ;  /* 0x0000000500007c02 */ /* 0x000fce0008000f00 */
.L_x_138:
[----:B-1----:R1:W2:Y:S02]  /*8940*/  SYNCS.PHASECHK.TRANS64.TRYWAIT P0, [R0+URZ], R2 ;  /* 0x00000002000075a7 */ /* 0x0022a400080011ff */
[----:B--2---:R-:W-:Y:S05]  /*8950*/  @!P0 NANOSLEEP.SYNCS 0x989680 ;  /* 0x009896800000895d */ /* 0x004fea0003900000 */
[----:B------:R-:W2:Y:S02]  /*8960*/  @!P0 SYNCS.PHASECHK.TRANS64 P0, [R0+URZ], R2 ;  /* 0x00000002000085a7 */ /* 0x000ea400080010ff */
[----:B--2---:R-:W-:Y:S05]  /*8970*/  @!P0 BRA `(.L_x_138) ;  /* 0xfffffffc00f08947 */ /* 0x004fea000383ffff */
[----:B------:R-:W-:Y:S05]  /*8980*/  BRA `(.L_x_139) ;  /* 0xffffffa000fc7947 */ /* 0x000fea000383ffff */
.L_x_37:
[----:B------:R-:W-:-:S07]  /*8990*/  MOV R0, UR5 ;  /* 0x0000000500007c02 */ /* 0x000fce0008000f00 */
.L_x_140:
[----:B-1----:R1:W2:Y:S02]  /*89a0*/  SYNCS.PHASECHK.TRANS64.TRYWAIT P0, [R0+URZ], R2 ;  /* 0x00000002000075a7 */ /* 0x0022a400080011ff */
[----:B--2---:R-:W-:Y:S05]  /*89b0*/  @!P0 NANOSLEEP.SYNCS 0x989680 ;  /* 0x009896800000895d */ /* 0x004fea0003900000 */
[----:B------:R-:W2:Y:S02]  /*89c0*/  @!P0 SYNCS.PHASECHK.TRANS64 P0, [R0+URZ], R2 ;  /* 0x00000002000085a7 */ /* 0x000ea400080010ff */
[----:B--2---:R-:W-:Y:S05]  /*89d0*/  @!P0 BRA `(.L_x_140) ;  /* 0xfffffffc00f08947 */ /* 0x004fea000383ffff */
[----:B------:R-:W-:Y:S05]  /*89e0*/  BRA `(.L_x_141) ;  /* 0xffffffa4000c7947 */ /* 0x000fea000383ffff */
.L_x_38:
[----:B------:R-:W-:-:S07]  /*89f0*/  MOV R0, UR5 ;  /* 0x0000000500007c02 */ /* 0x000fce0008000f00 */
.L_x_142:
[----:B-1----:R1:W2:Y:S02]  /*8a00*/  SYNCS.PHASECHK.TRANS64.TRYWAIT P0, [R0+URZ], R2 ;  /* 0x00000002000075a7 */ /* 0x0022a400080011ff */
[----:B--2---:R-:W-:Y:S05]  /*8a10*/  @!P0 NANOSLEEP.SYNCS 0x989680 ;  /* 0x009896800000895d */ /* 0x004fea0003900000 */
[----:B------:R-:W2:Y:S02]  /*8a20*/  @!P0 SYNCS.PHASECHK.TRANS64 P0, [R0+URZ], R2 ;  /* 0x00000002000085a7 */ /* 0x000ea400080010ff */
[----:B--2---:R-:W-:Y:S05]  /*8a30*/  @!P0 BRA `(.L_x_142) ;  /* 0xfffffffc00f08947 */ /* 0x004fea000383ffff */
[----:B------:R-:W-:Y:S05]  /*8a40*/  BRA `(.L_x_143) ;  /* 0xffffffa4001c7947 */ /* 0x000fea000383ffff */
.L_x_39:
[----:B------:R-:W-:-:S07]  /*8a50*/  MOV R0, UR5 ;  /* 0x0000000500007c02 */ /* 0x000fce0008000f00 */
.L_x_144:
[----:B-1----:R1:W2:Y:S02]  /*8a60*/  SYNCS.PHASECHK.TRANS64.TRYWAIT P0, [R0+URZ], R2 ;  /* 0x00000002000075a7 */ /* 0x0022a400080011ff */
[----:B--2---:R-:W-:Y:S05]  /*8a70*/  @!P0 NANOSLEEP.SYNCS 0x989680 ;  /* 0x009896800000895d */ /* 0x004fea0003900000 */
[----:B------:R-:W2:Y:S02]  /*8a80*/  @!P0 SYNCS.PHASECHK.TRANS64 P0, [R0+URZ], R2 ;  /* 0x00000002000085a7 */ /* 0x000ea400080010ff */
[----:B--2---:R-:W-:Y:S05]  /*8a90*/  @!P0 BRA `(.L_x_144) ;  /* 0xfffffffc00f08947 */ /* 0x004fea000383ffff */
[----:B------:R-:W-:Y:S05]  /*8aa0*/  BRA `(.L_x_145) ;  /* 0xffffffa4002c7947 */ /* 0x000fea000383ffff */
.L_x_40:
[----:B------:R-:W-:-:S07]  /*8ab0*/  MOV R0, UR5 ;  /* 0x0000000500007c02 */ /* 0x000fce0008000f00 */
.L_x_146:
[----:B-1----:R1:W2:Y:S02]  /*8ac0*/  SYNCS.PHASECHK.TRANS64.TRYWAIT P0, [R0+URZ], R2 ;  /* 0x00000002000075a7 */ /* 0x0022a400080011ff */
[----:B--2---:R-:W-:Y:S05]  /*8ad0*/  @!P0 NANOSLEEP.SYNCS 0x989680 ;  /* 0x009896800000895d */ /* 0x004fea0003900000 */
[----:B------:R-:W2:Y:S02]  /*8ae0*/  @!P0 SYNCS.PHASECHK.TRANS64 P0, [R0+URZ], R2 ;  /* 0x00000002000085a7 */ /* 0x000ea400080010ff */
[----:B--2---:R-:W-:Y:S05]  /*8af0*/  @!P0 BRA `(.L_x_146) ;  /* 0xfffffffc00f08947 */ /* 0x004fea000383ffff */
[----:B------:R-:W-:Y:S05]  /*8b00*/  BRA `(.L_x_147) ;  /* 0xffffffa4003c7947 */ /* 0x000fea000383ffff */
.L_x_41:
[----:B------:R-:W-:-:S07]  /*8b10*/  MOV R0, UR5 ;  /* 0x0000000500007c02 */ /* 0x000fce0008000f00 */
.L_x_148:
[----:B-1----:R1:W2:Y:S02]  /*8b20*/  SYNCS.PHASECHK.TRANS64.TRYWAIT P0, [R0+URZ], R2 ;  /* 0x00000002000075a7 */ /* 0x0022a400080011ff */
[----:B--2---:R-:W-:Y:S05]  /*8b30*/  @!P0 NANOSLEEP.SYNCS 0x989680 ;  /* 0x009896800000895d */ /* 0x004fea0003900000 */
[----:B------:R-:W2:Y:S02]  /*8b40*/  @!P0 SYNCS.PHASECHK.TRANS64 P0, [R0+URZ], R2 ;  /* 0x00000002000085a7 */ /* 0x000ea400080010ff */
[----:B--2---:R-:W-:Y:S05]  /*8b50*/  @!P0 BRA `(.L_x_148) ;  /* 0xfffffffc00f08947 */ /* 0x004fea000383ffff */
[----:B------:R-:W-:Y:S05]  /*8b60*/  BRA `(.L_x_149) ;  /* 0xffffffa4004c7947 */ /* 0x000fea000383ffff */
.L_x_42:
[----:B------:R-:W-:-:S07]  /*8b70*/  MOV R0, UR5 ;  /* 0x0000000500007c02 */ /* 0x000fce0008000f00 */
.L_x_150:
[----:B-1----:R1:W2:Y:S02]  /*8b80*/  SYNCS.PHASECHK.TRANS64.TRYWAIT P0, [R0+URZ], R2 ;  /* 0x00000002000075a7 */ /* 0x0022a400080011ff */
[----:B--2---:R-:W-:Y:S05]  /*8b90*/  @!P0 NANOSLEEP.SYNCS 0x989680 ;  /* 0x009896800000895d */ /* 0x004fea0003900000 */
[----:B------:R-:W2:Y:S02]  /*8ba0*/  @!P0 SYNCS.PHASECHK.TRANS64 P0, [R0+URZ], R2 ;  /* 0x00000002000085a7 */ /* 0x000ea400080010ff */
[----:B--2---:R-:W-:Y:S05]  /*8bb0*/  @!P0 BRA `(.L_x_150) ;  /* 0xfffffffc00f08947 */ /* 0x004fea000383ffff */
[----:B------:R-:W-:Y:S05]  /*8bc0*/  BRA `(.L_x_151) ;  /* 0xffffffa4005c7947 */ /* 0x000fea000383ffff */
.L_x_43:
[----:B------:R-:W-:-:S07]  /*8bd0*/  MOV R0, UR5 ;  /* 0x0000000500007c02 */ /* 0x000fce0008000f00 */
.L_x_152:
[----:B-1----:R1:W2:Y:S02]  /*8be0*/  SYNCS.PHASECHK.TRANS64.TRYWAIT P0, [R0+URZ], R2 ;  /* 0x00000002000075a7 */ /* 0x0022a400080011ff */
[----:B--2---:R-:W-:Y:S05]  /*8bf0*/  @!P0 NANOSLEEP.SYNCS 0x989680 ;  /* 0x009896800000895d */ /* 0x004fea0003900000 */
[----:B------:R-:W2:Y:S02]  /*8c00*/  @!P0 SYNCS.PHASECHK.TRANS64 P0, [R0+URZ], R2 ;  /* 0x00000002000085a7 */ /* 0x000ea400080010ff */
[----:B--2---:R-:W-:Y:S05]  /*8c10*/  @!P0 BRA `(.L_x_152) ;  /* 0xfffffffc00f08947 */ /* 0x004fea000383ffff */
[----:B------:R-:W-:Y:S05]  /*8c20*/  BRA `(.L_x_153) ;  /* 0xffffffa4006c7947 */ /* 0x000fea000383ffff */
.L_x_44:
[----:B------:R-:W-:-:S07]  /*8c30*/  MOV R0, UR5 ;  /* 0x0000000500007c02 */ /* 0x000fce0008000f00 */
.L_x_154:
[----:B-1----:R1:W2:Y:S02]  /*8c40*/  SYNCS.PHASECHK.TRANS64.TRYWAIT P0, [R0+URZ], R2 ;  /* 0x00000002000075a7 */ /* 0x0022a400080011ff */
[----:B--2---:R-:W-:Y:S05]  /*8c50*/  @!P0 NANOSLEEP.SYNCS 0x989680 ;  /* 0x009896800000895d */ /* 0x004fea0003900000 */
[----:B------:R-:W2:Y:S02]  /*8c60*/  @!P0 SYNCS.PHASECHK.TRANS64 P0, [R0+URZ], R2 ;  /* 0x00000002000085a7 */ /* 0x000ea400080010ff */
[----:B--2---:R-:W-:Y:S05]  /*8c70*/  @!P0 BRA `(.L_x_154) ;  /* 0xfffffffc00f08947 */ /* 0x004fea000383ffff */
[----:B------:R-:W-:Y:S05]  /*8c80*/  BRA `(.L_x_155) ;  /* 0xffffffa4007c7947 */ /* 0x000fea000383ffff */
.L_x_45:
[----:B------:R-:W-:-:S07]  /*8c90*/  MOV R0, UR5 ;  /* 0x0000000500007c02 */ /* 0x000fce0008000f00 */
.L_x_156:
[----:B-1----:R1:W2:Y:S02]  /*8ca0*/  SYNCS.PHASECHK.TRANS64.TRYWAIT P0, [R0+URZ], R2 ;  /* 0x00000002000075a7 */ /* 0x0022a400080011ff */
[----:B--2---:R-:W-:Y:S05]  /*8cb0*/  @!P0 NANOSLEEP.SYNCS 0x989680 ;  /* 0x009896800000895d */ /* 0x004fea0003900000 */
[----:B------:R-:W2:Y:S02]  /*8cc0*/  @!P0 SYNCS.PHASECHK.TRANS64 P0, [R0+URZ], R2 ;  /* 0x00000002000085a7 */ /* 0x000ea400080010ff */
[----:B--2---:R-:W-:Y:S05]  /*8cd0*/  @!P0 BRA `(.L_x_156) ;  /* 0xfffffffc00f08947 */ /* 0x004fea000383ffff */
[----:B------:R-:W-:Y:S05]  /*8ce0*/  BRA `(.L_x_157) ;  /* 0xffffffa4008c7947 */ /* 0x000fea000383ffff */
.L_x_46:
[----:B------:R-:W-:-:S07]  /*8cf0*/  MOV R0, UR5 ;  /* 0x0000000500007c02 */ /* 0x000fce0008000f00 */
.L_x_158:
[----:B-1----:R1:W2:Y:S02]  /*8d00*/  SYNCS.PHASECHK.TRANS64.TRYWAIT P0, [R0+URZ], R2 ;  /* 0x00000002000075a7 */ /* 0x0022a400080011ff */
[----:B--2---:R-:W-:Y:S05]  /*8d10*/  @!P0 NANOSLEEP.SYNCS 0x989680 ;  /* 0x009896800000895d */ /* 0x004fea0003900000 */
[----:B------:R-:W2:Y:S02]  /*8d20*/  @!P0 SYNCS.PHASECHK.TRANS64 P0, [R0+URZ], R2 ;  /* 0x00000002000085a7 */ /* 0x000ea400080010ff */
[----:B--2---:R-:W-:Y:S05]  /*8d30*/  @!P0 BRA `(.L_x_158) ;  /* 0xfffffffc00f08947 */ /* 0x004fea000383ffff */
[----:B------:R-:W-:Y:S05]  /*8d40*/  BRA `(.L_x_159) ;  /* 0xffffffa4009c7947 */ /* 0x000fea000383ffff */
.L_x_47:
[----:B------:R-:W-:-:S07]  /*8d50*/  MOV R0, UR5 ;  /* 0x0000000500007c02 */ /* 0x000fce0008000f00 */
.L_x_160:
[----:B-1----:R1:W2:Y:S02]  /*8d60*/  SYNCS.PHASECHK.TRANS64.TRYWAIT P0, [R0+URZ], R2 ;  /* 0x00000002000075a7 */ /* 0x0022a400080011ff */
[----:B--2---:R-:W-:Y:S05]  /*8d70*/  @!P0 NANOSLEEP.SYNCS 0x989680 ;  /* 0x009896800000895d */ /* 0x004fea0003900000 */
[----:B------:R-:W2:Y:S02]  /*8d80*/  @!P0 SYNCS.PHASECHK.TRANS64 P0, [R0+URZ], R2 ;  /* 0x00000002000085a7 */ /* 0x000ea400080010ff */
[----:B--2---:R-:W-:Y:S05]  /*8d90*/  @!P0 BRA `(.L_x_160) ;  /* 0xfffffffc00f08947 */ /* 0x004fea000383ffff */
[----:B------:R-:W-:Y:S05]  /*8da0*/  BRA `(.L_x_161) ;  /* 0xffffffa400ac7947 */ /* 0x000fea000383ffff */
.L_x_48:
[----:B------:R-:W-:-:S07]  /*8db0*/  MOV R0, UR5 ;  /* 0x0000000500007c02 */ /* 0x000fce0008000f00 */
.L_x_162:
[----:B-1----:R1:W2:Y:S02]  /*8dc0*/  SYNCS.PHASECHK.TRANS64.TRYWAIT P0, [R0+URZ], R2 ;  /* 0x00000002000075a7 */ /* 0x0022a400080011ff */
[----:B--2---:R-:W-:Y:S05]  /*8dd0*/  @!P0 NANOSLEEP.SYNCS 0x989680 ;  /* 0x009896800000895d */ /* 0x004fea0003900000 */
[----:B------:R-:W2:Y:S02]  /*8de0*/  @!P0 SYNCS.PHASECHK.TRANS64 P0, [R0+URZ], R2 ;  /* 0x00000002000085a7 */ /* 0x000ea400080010ff */
[----:B--2---:R-:W-:Y:S05]  /*8df0*/  @!P0 BRA `(.L_x_162) ;  /* 0xfffffffc00f08947 */ /* 0x004fea000383ffff */
[----:B------:R-:W-:Y:S05]  /*8e00*/  BRA `(.L_x_163) ;  /* 0xffffffa400bc7947 */ /* 0x000fea000383ffff */
.L_x_49:
[----:B------:R-:W-:-:S07]  /*8e10*/  MOV R0, UR5 ;  /* 0x0000000500007c02 */ /* 0x000fce0008000f00 */
.L_x_164:
[----:B-1----:R1:W2:Y:S02]  /*8e20*/  SYNCS.PHASECHK.TRANS64.TRYWAIT P0, [R0+URZ], R2 ;  /* 0x00000002000075a7 */ /* 0x0022a400080011ff */
[----:B--2---:R-:W-:Y:S05]  /*8e30*/  @!P0 NANOSLEEP.SYNCS 0x989680 ;  /* 0x009896800000895d */ /* 0x004fea0003900000 */
[----:B------:R-:W2:Y:S02]  /*8e40*/  @!P0 SYNCS.PHASECHK.TRANS64 P0, [R0+URZ], R2 ;  /* 0x00000002000085a7 */ /* 0x000ea400080010ff */
[----:B--2---:R-:W-:Y:S05]  /*8e50*/  @!P0 BRA `(.L_x_164) ;  /* 0xfffffffc00f08947 */ /* 0x004fea000383ffff */
[----:B------:R-:W-:Y:S05]  /*8e60*/  BRA `(.L_x_165) ;  /* 0xffffffa400cc7947 */ /* 0x000fea000383ffff */
.L_x_50:
[----:B------:R-:W-:-:S07]  /*8e70*/  MOV R0, UR5 ;  /* 0x0000000500007c02 */ /* 0x000fce0008000f00 */
.L_x_166:
[----:B-1----:R1:W2:Y:S02]  /*8e80*/  SYNCS.PHASECHK.TRANS64.TRYWAIT P0, [R0+URZ], R2 ;  /* 0x00000002000075a7 */ /* 0x0022a400080011ff */
[----:B--2---:R-:W-:Y:S05]  /*8e90*/  @!P0 NANOSLEEP.SYNCS 0x989680 ;  /* 0x009896800000895d */ /* 0x004fea0003900000 */
[----:B------:R-:W2:Y:S02]  /*8ea0*/  @!P0 SYNCS.PHASECHK.TRANS64 P0, [R0+URZ], R2 ;  /* 0x00000002000085a7 */ /* 0x000ea400080010ff */
[----:B--2---:R-:W-:Y:S05]  /*8eb0*/  @!P0 BRA `(.L_x_166) ;  /* 0xfffffffc00f08947 */ /* 0x004fea000383ffff */
[----:B------:R-:W-:Y:S05]  /*8ec0*/  BRA `(.L_x_167) ;  /* 0xffffffa400dc7947 */ /* 0x000fea000383ffff */
.L_x_51:
[----:B------:R-:W-:-:S07]  /*8ed0*/  MOV R0, UR5 ;  /* 0x0000000500007c02 */ /* 0x000fce0008000f00 */
.L_x_168:
[----:B-1----:R1:W2:Y:S02]  /*8ee0*/  SYNCS.PHASECHK.TRANS64.TRYWAIT P0, [R0+URZ], R2 ;  /* 0x00000002000075a7 */ /* 0x0022a400080011ff */
[----:B--2---:R-:W-:Y:S05]  /*8ef0*/  @!P0 NANOSLEEP.SYNCS 0x989680 ;  /* 0x009896800000895d */ /* 0x004fea0003900000 */
[----:B------:R-:W2:Y:S02]  /*8f00*/  @!P0 SYNCS.PHASECHK.TRANS64 P0, [R0+URZ], R2 ;  /* 0x00000002000085a7 */ /* 0x000ea400080010ff */
[----:B--2---:R-:W-:Y:S05]  /*8f10*/  @!P0 BRA `(.L_x_168) ;  /* 0xfffffffc00f08947 */ /* 0x004fea000383ffff */
[----:B------:R-:W-:Y:S05]  /*8f20*/  BRA `(.L_x_169) ;  /* 0xffffffa400ec7947 */ /* 0x000fea000383ffff */
.L_x_52:
[----:B------:R-:W-:-:S07]  /*8f30*/  MOV R0, UR5 ;  /* 0x0000000500007c02 */ /* 0x000fce0008000f00 */
.L_x_170:
[----:B-1----:R1:W2:Y:S02]  /*8f40*/  SYNCS.PHASECHK.TRANS64.TRYWAIT P0, [R0+URZ], R2 ;  /* 0x00000002000075a7 */ /* 0x0022a400080011ff */
[----:B--2---:R-:W-:Y:S05]  /*8f50*/  @!P0 NANOSLEEP.SYNCS 0x989680 ;  /* 0x009896800000895d */ /* 0x004fea0003900000 */
[----:B------:R-:W2:Y:S02]  /*8f60*/  @!P0 SYNCS.PHASECHK.TRANS64 P0, [R0+URZ], R2 ;  /* 0x00000002000085a7 */ /* 0x000ea400080010ff */
[----:B--2---:R-:W-:Y:S05]  /*8f70*/  @!P0 BRA `(.L_x_170) ;  /* 0xfffffffc00f08947 */ /* 0x004fea000383ffff */
[----:B------:R-:W-:Y:S05]  /*8f80*/  BRA `(.L_x_171) ;  /* 0xffffffa400fc7947 */ /* 0x000fea000383ffff */
.L_x_53:
[----:B------:R-:W-:-:S07]  /*8f90*/  MOV R0, UR5 ;  /* 0x0000000500007c02 */ /* 0x000fce0008000f00 */
.L_x_172:
[----:B-1----:R1:W2:Y:S02]  /*8fa0*/  SYNCS.PHASECHK.TRANS64.TRYWAIT P0, [R0+URZ], R2 ;  /* 0x00000002000075a7 */ /* 0x0022a400080011ff */
[----:B--2---:R-:W-:Y:S05]  /*8fb0*/  @!P0 NANOSLEEP.SYNCS 0x989680 ;  /* 0x009896800000895d */ /* 0x004fea0003900000 */
[----:B------:R-:W2:Y:S02]  /*8fc0*/  @!P0 SYNCS.PHASECHK.TRANS64 P0, [R0+URZ], R2 ;  /* 0x00000002000085a7 */ /* 0x000ea400080010ff */
[----:B--2---:R-:W-:Y:S05]  /*8fd0*/  @!P0 BRA `(.L_x_172) ;  /* 0xfffffffc00f08947 */ /* 0x004fea000383ffff */
[----:B------:R-:W-:Y:S05]  /*8fe0*/  BRA `(.L_x_173) ;  /* 0xffffffa8000c7947 */ /* 0x000fea000383ffff */
.L_x_54:
[----:B------:R-:W-:-:S07]  /*8ff0*/  MOV R0, UR5 ;  /* 0x0000000500007c02 */ /* 0x000fce0008000f00 */
.L_x_174:
[----:B-1----:R1:W2:Y:S02]  /*9000*/  SYNCS.PHASECHK.TRANS64.TRYWAIT P0, [R0+URZ], R2 ;  /* 0x00000002000075a7 */ /* 0x0022a400080011ff */
[----:B--2---:R-:W-:Y:S05]  /*9010*/  @!P0 NANOSLEEP.SYNCS 0x989680 ;  /* 0x009896800000895d */ /* 0x004fea0003900000 */
[----:B------:R-:W2:Y:S02]  /*9020*/  @!P0 SYNCS.PHASECHK.TRANS64 P0, [R0+URZ], R2 ;  /* 0x00000002000085a7 */ /* 0x000ea400080010ff */
[----:B--2---:R-:W-:Y:S05]  /*9030*/  @!P0 BRA `(.L_x_174) ;  /* 0xfffffffc00f08947 */ /* 0x004fea000383ffff */
[----:B------:R-:W-:Y:S05]  /*9040*/  BRA `(.L_x_175) ;  /* 0xffffffa8001c7947 */ /* 0x000fea000383ffff */
.L_x_55:
[----:B------:R-:W-:-:S07]  /*9050*/  MOV R0, UR5 ;  /* 0x0000000500007c02 */ /* 0x000fce0008000f00 */
.L_x_176:
[----:B-1----:R1:W2:Y:S02]  /*9060*/  SYNCS.PHASECHK.TRANS64.TRYWAIT P0, [R0+URZ], R2 ;  /* 0x00000002000075a7 */ /* 0x0022a400080011ff */
[----:B--2---:R-:W-:Y:S05]  /*9070*/  @!P0 NANOSLEEP.SYNCS 0x989680 ;  /* 0x009896800000895d */ /* 0x004fea0003900000 */
[----:B------:R-:W2:Y:S02]  /*9080*/  @!P0 SYNCS.PHASECHK.TRANS64 P0, [R0+URZ], R2 ;  /* 0x00000002000085a7 */ /* 0x000ea400080010ff */
[----:B--2---:R-:W-:Y:S05]  /*9090*/  @!P0 BRA `(.L_x_176) ;  /* 0xfffffffc00f08947 */ /* 0x004fea000383ffff */
[----:B------:R-:W-:Y:S05]  /*90a0*/  BRA `(.L_x_177) ;  /* 0xffffffa8002c7947 */ /* 0x000fea000383ffff */
.L_x_56:
[----:B------:R-:W-:-:S07]  /*90b0*/  MOV R0, UR5 ;  /* 0x0000000500007c02 */ /* 0x000fce0008000f00 */
.L_x_178:
[----:B-1----:R1:W2:Y:S02]  /*90c0*/  SYNCS.PHASECHK.TRANS64.TRYWAIT P0, [R0+URZ], R2 ;  /* 0x00000002000075a7 */ /* 0x0022a400080011ff */
[----:B--2---:R-:W-:Y:S05]  /*90d0*/  @!P0 NANOSLEEP.SYNCS 0x989680 ;  /* 0x009896800000895d */ /* 0x004fea0003900000 */
[----:B------:R-:W2:Y:S02]  /*90e0*/  @!P0 SYNCS.PHASECHK.TRANS64 P0, [R0+URZ], R2 ;  /* 0x00000002000085a7 */ /* 0x000ea400080010ff */
[----:B--2---:R-:W-:Y:S05]  /*90f0*/  @!P0 BRA `(.L_x_178) ;  /* 0xfffffffc00f08947 */ /* 0x004fea000383ffff */
[----:B------:R-:W-:Y:S05]  /*9100*/  BRA `(.L_x_179) ;  /* 0xffffffa8003c7947 */ /* 0x000fea000383ffff */
.L_x_57:
[----:B------:R-:W-:-:S07]  /*9110*/  MOV R0, UR5 ;  /* 0x0000000500007c02 */ /* 0x000fce0008000f00 */
.L_x_180:
[----:B-1----:R1:W2:Y:S02]  /*9120*/  SYNCS.PHASECHK.TRANS64.TRYWAIT P0, [R0+URZ], R2 ;  /* 0x00000002000075a7 */ /* 0x0022a400080011ff */
[----:B--2---:R-:W-:Y:S05]  /*9130*/  @!P0 NANOSLEEP.SYNCS 0x989680 ;  /* 0x009896800000895d */ /* 0x004fea0003900000 */
[----:B------:R-:W2:Y:S02]  /*9140*/  @!P0 SYNCS.PHASECHK.TRANS64 P0, [R0+URZ], R2 ;  /* 0x00000002000085a7 */ /* 0x000ea400080010ff */
[----:B--2---:R-:W-:Y:S05]  /*9150*/  @!P0 BRA `(.L_x_180) ;  /* 0xfffffffc00f08947 */ /* 0x004fea000383ffff */
[----:B------:R-:W-:Y:S05]  /*9160*/  BRA `(.L_x_181) ;  /* 0xffffffa8004c7947 */ /* 0x000fea000383ffff */
.L_x_58:
[----:B------:R-:W-:-:S07]  /*9170*/  MOV R0, UR5 ;  /* 0x0000000500007c02 */ /* 0x000fce0008000f00 */
.L_x_182:
[----:B-1----:R1:W2:Y:S02]  /*9180*/  SYNCS.PHASECHK.TRANS64.TRYWAIT P0, [R0+URZ], R2 ;  /* 0x00000002000075a7 */ /* 0x0022a400080011ff */
[----:B--2---:R-:W-:Y:S05]  /*9190*/  @!P0 NANOSLEEP.SYNCS 0x989680 ;  /* 0x009896800000895d */ /* 0x004fea0003900000 */
[----:B------:R-:W2:Y:S02]  /*91a0*/  @!P0 SYNCS.PHASECHK.TRANS64 P0, [R0+URZ], R2 ;  /* 0x00000002000085a7 */ /* 0x000ea400080010ff */
[----:B--2---:R-:W-:Y:S05]  /*91b0*/  @!P0 BRA `(.L_x_182) ;  /* 0xfffffffc00f08947 */ /* 0x004fea000383ffff */
[----:B------:R-:W-:Y:S05]  /*91c0*/  BRA `(.L_x_183) ;  /* 0xffffffa8005c7947 */ /* 0x000fea000383ffff */
.L_x_61:
[----:B------:R-:W-:-:S07]  /*91d0*/  MOV R4, UR4 ;  /* 0x0000000400047c02 */ /* 0x000fce0008000f00 */
.L_x_184:
[----:B--2---:R2:W3:Y:S02]  /*91e0*/  SYNCS.PHASECHK.TRANS64.TRYWAIT P1, [R4+URZ+0x1e8], R6 ;  /* 0x0001e806040075a7 */ /* 0x0044e400080211ff */
[----:B---3--:R-:W-:Y:S05]  /*91f0*/  @!P1 NANOSLEEP.SYNCS 0x989680 ;  /* 0x009896800000995d */ /* 0x008fea0003900000 */
[----:B------:R-:W3:Y:S02]  /*9200*/  @!P1 SYNCS.PHASECHK.TRANS64 P1, [R4+URZ+0x1e8], R6 ;  /* 0x0001e806040095a7 */ /* 0x000ee400080210ff */
[----:B---3--:R-:W-:Y:S05]  /*9210*/  @!P1 BRA `(.L_x_184) ;  /* 0xfffffffc00f09947 */ /* 0x008fea000383ffff */
[----:B------:R-:W-:Y:S05]  /*9220*/  BRA `(.L_x_185) ;  /* 0xffffffa800cc7947 */ /* 0x000fea000383ffff */
.L_x_62:
[----:B--2---:R-:W-:-:S07]  /*9230*/  MOV R4, UR4 ;  /* 0x0000000400047c02 */ /* 0x004fce0008000f00 */
.L_x_186:
[----:B--2---:R2:W3:Y:S02]  /*9240*/  SYNCS.PHASECHK.TRANS64.TRYWAIT P1, [R4+URZ+0x1e0], R5 ;  /* 0x0001e005040075a7 */ /* 0x0044e400080211ff */
[----:B---3--:R-:W-:Y:S05]  /*9250*/  @!P1 NANOSLEEP.SYNCS 0x989680 ;  /* 0x009896800000995d */ /* 0x008fea0003900000 */
[----:B------:R-:W3:Y:S02]  /*9260*/  @!P1 SYNCS.PHASECHK.TRANS64 P1, [R4+URZ+0x1e0], R5 ;  /* 0x0001e005040095a7 */ /* 0x000ee400080210ff */
[----:B---3--:R-:W-:Y:S05]  /*9270*/  @!P1 BRA `(.L_x_186) ;  /* 0xfffffffc00f09947 */ /* 0x008fea000383ffff */
[----:B------:R-:W-:Y:S05]  /*9280*/  BRA `(.L_x_187) ;  /* 0xffffffa800d47947 */ /* 0x000fea000383ffff */
.L_x_70:
[----:B------:R-:W-:-:S07]  /*9290*/  MOV R0, UR18 ;  /* 0x0000001200007c02 */ /* 0x000fce0008000f00 */
.L_x_188:
[----:B-1----:R1:W2:Y:S02]  /*92a0*/  SYNCS.PHASECHK.TRANS64.TRYWAIT P0, [R0+URZ+0x1e0], R4 ;  /* 0x0001e004000075a7 */ /* 0x0022a400080011ff */
[----:B--2---:R-:W-:Y:S05]  /*92b0*/  @!P0 NANOSLEEP.SYNCS 0x989680 ;  /* 0x009896800000895d */ /* 0x004fea0003900000 */
[----:B------:R-:W2:Y:S02]  /*92c0*/  @!P0 SYNCS.PHASECHK.TRANS64 P0, [R0+URZ+0x1e0], R4 ;  /* 0x0001e004000085a7 */ /* 0x000ea400080010ff */
[----:B--2---:R-:W-:Y:S05]  /*92d0*/  @!P0 BRA `(.L_x_188) ;  /* 0xfffffffc00f08947 */ /* 0x004fea000383ffff */
[----:B------:R-:W-:Y:S05]  /*92e0*/  BRA `(.L_x_189) ;  /* 0xffffffb000507947 */ /* 0x000fea000383ffff */
.L_x_71:
[----:B------:R-:W-:-:S07]  /*92f0*/  MOV R4, UR22 ;  /* 0x0000001600047c02 */ /* 0x000fce0008000f00 */
.L_x_190:
[----:B-1----:R1:W2:Y:S02]  /*9300*/  SYNCS.PHASECHK.TRANS64.TRYWAIT P0, [R4+URZ+0x200], R0 ;  /* 0x00020000040075a7 */ /* 0x0022a400080011ff */
[----:B--2---:R-:W-:Y:S05]  /*9310*/  @!P0 NANOSLEEP.SYNCS 0x989680 ;  /* 0x009896800000895d */ /* 0x004fea0003900000 */
[----:B------:R-:W2:Y:S02]  /*9320*/  @!P0 SYNCS.PHASECHK.TRANS64 P0, [R4+URZ+0x200], R0 ;  /* 0x00020000040085a7 */ /* 0x000ea400080010ff */
[----:B--2---:R-:W-:Y:S05]  /*9330*/  @!P0 BRA `(.L_x_190) ;  /* 0xfffffffc00f08947 */ /* 0x004fea000383ffff */
[----:B------:R-:W-:Y:S05]  /*9340*/  BRA `(.L_x_191) ;  /* 0xffffffb0006c7947 */ /* 0x000fea000383ffff */
.L_x_74:
[----:B-1----:R-:W-:Y:S07]  /*9350*/  MOV R0, UR16 ;  /* 0x0000001000007c02 */ /* 0x002fee0008000f00 */
.L_x_192:
[----:B-1----:R1:W2:Y:S02]  /*9360*/  SYNCS.PHASECHK.TRANS64.TRYWAIT P0, [R0+URZ], R5 ;  /* 0x00000005000075a7 */ /* 0x0022a400080011ff */
[----:B--2---:R-:W-:Y:S05]  /*9370*/  @!P0 NANOSLEEP.SYNCS 0x989680 ;  /* 0x009896800000895d */ /* 0x004fea0003900000 */
[----:B------:R-:W2:Y:S02]  /*9380*/  @!P0 SYNCS.PHASECHK.TRANS64 P0, [R0+URZ], R5 ;  /* 0x00000005000085a7 */ /* 0x000ea400080010ff */
[----:B--2---:R-:W-:Y:S05]  /*9390*/  @!P0 BRA `(.L_x_192) ;  /* 0xfffffffc00f08947 */ /* 0x004fea000383ffff */
[----:B------:R-:W-:Y:S05]  /*93a0*/  BRA `(.L_x_73) ;  /* 0xffffffb000907947 */ /* 0x000fea000383ffff */
.L_x_77:
[----:B------:R-:W-:-:S07]  /*93b0*/  MOV R0, UR4 ;  /* 0x0000000400007c02 */ /* 0x000fce0008000f00 */
.L_x_193:
[----:B-1----:R1:W3:Y:S02]  /*93c0*/  SYNCS.PHASECHK.TRANS64.TRYWAIT P0, [R0+URZ], R2 ;  /* 0x00000002000075a7 */ /* 0x0022e400080011ff */
[----:B---3--:R-:W-:Y:S05]  /*93d0*/  @!P0 NANOSLEEP.SYNCS 0x989680 ;  /* 0x009896800000895d */ /* 0x008fea0003900000 */
[----:B------:R-:W3:Y:S02]  /*93e0*/  @!P0 SYNCS.PHASECHK.TRANS64 P0, [R0+URZ], R2 ;  /* 0x00000002000085a7 */ /* 0x000ee400080010ff */
[----:B---3--:R-:W-:Y:S05]  /*93f0*/  @!P0 BRA `(.L_x_193) ;  /* 0xfffffffc00f08947 */ /* 0x008fea000383ffff */
[----:B------:R-:W-:Y:S05]  /*9400*/  BRA `(.L_x_194) ;  /* 0xffffffb4005c7947 */ /* 0x000fea000383ffff */
.L_x_78:
[----:B------:R-:W-:-:S07]  /*9410*/  MOV R0, UR4 ;  /* 0x0000000400007c02 */ /* 0x000fce0008000f00 */
.L_x_195:
[----:B-1----:R1:W2:Y:S02]  /*9420*/  SYNCS.PHASECHK.TRANS64.TRYWAIT P0, [R0+URZ], R2 ;  /* 0x00000002000075a7 */ /* 0x0022a400080011ff */
[----:B--2---:R-:W-:Y:S05]  /*9430*/  @!P0 NANOSLEEP.SYNCS 0x989680 ;  /* 0x009896800000895d */ /* 0x004fea0003900000 */
[----:B------:R-:W2:Y:S02]  /*9440*/  @!P0 SYNCS.PHASECHK.TRANS64 P0, [R0+URZ], R2 ;  /* 0x00000002000085a7 */ /* 0x000ea400080010ff */
[----:B--2---:R-:W-:Y:S05]  /*9450*/  @!P0 BRA `(.L_x_195) ;  /* 0xfffffffc00f08947 */ /* 0x004fea000383ffff */
[----:B------:R-:W-:Y:S05]  /*9460*/  BRA `(.L_x_196) ;  /* 0xffffffb400687947 */ /* 0x000fea000383ffff */
.L_x_83:
[----:B------:R-:W-:Y:S07]  /*9470*/  MOV R0, UR24 ;  /* 0x0000001800007c02 */ /* 0x000fee0008000f00 */
.L_x_197:
[----:B--2---:R2:W4:Y:S02]  /*9480*/  SYNCS.PHASECHK.TRANS64.TRYWAIT P0, [R0+URZ+0x1e0], R4 ;  /* 0x0001e004000075a7 */ /* 0x00452400080011ff */
[----:B----4-:R-:W-:Y:S05]  /*9490*/  @!P0 NANOSLEEP.SYNCS 0x989680 ;  /* 0x009896800000895d */ /* 0x010fea0003900000 */
[----:B------:R-:W4:Y:S02]  /*94a0*/  @!P0 SYNCS.PHASECHK.TRANS64 P0, [R0+URZ+0x1e0], R4 ;  /* 0x0001e004000085a7 */ /* 0x000f2400080010ff */
[----:B----4-:R-:W-:Y:S05]  /*94b0*/  @!P0 BRA `(.L_x_197) ;  /* 0xfffffffc00f08947 */ /* 0x010fea000383ffff */
[----:B------:R-:W-:Y:S05]  /*94c0*/  BRA `(.L_x_198) ;  /* 0xffffffb800a47947 */ /* 0x000fea000383ffff */
.L_x_86:
[----:B------:R-:W-:Y:S07]  /*94d0*/  MOV R0, UR24 ;  /* 0x0000001800007c02 */ /* 0x000fee0008000f00 */
.L_x_199:
[----:B--2---:R2:W4:Y:S02]  /*94e0*/  SYNCS.PHASECHK.TRANS64.TRYWAIT P3, [R0+URZ+0x1d8], R8 ;  /* 0x0001d808000075a7 */ /* 0x00452400080611ff */
[----:B----4-:R-:W-:Y:S05]  /*94f0*/  @!P3 NANOSLEEP.SYNCS 0x989680 ;  /* 0x009896800000b95d */ /* 0x010fea0003900000 */
[----:B------:R-:W4:Y:S02]  /*9500*/  @!P3 SYNCS.PHASECHK.TRANS64 P3, [R0+URZ+0x1d8], R8 ;  /* 0x0001d8080000b5a7 */ /* 0x000f2400080610ff */
[----:B----4-:R-:W-:Y:S05]  /*9510*/  @!P3 BRA `(.L_x_199) ;  /* 0xfffffffc00f0b947 */ /* 0x010fea000383ffff */
[----:B------:R-:W-:Y:S05]  /*9520*/  BRA `(.L_x_85) ;  /* 0xffffffc000007947 */ /* 0x000fea000383ffff */
.L_x_89:
[----:B------:R-:W-:Y:S07]  /*9530*/  MOV R8, UR7 ;  /* 0x0000000700087c02 */ /* 0x000fee0008000f00 */
.L_x_200:
[----:B-1----:R1:W2:Y:S02]  /*9540*/  SYNCS.PHASECHK.TRANS64.TRYWAIT P1, [R8+URZ+0x1b8], R14 ;  /* 0x0001b80e080075a7 */ /* 0x0022a400080211ff */
[----:B--2---:R-:W-:Y:S05]  /*9550*/  @!P1 NANOSLEEP.SYNCS 0x989680 ;  /* 0x009896800000995d */ /* 0x004fea0003900000 */
[----:B------:R-:W2:Y:S02]  /*9560*/  @!P1 SYNCS.PHASECHK.TRANS64 P1, [R8+URZ+0x1b8], R14 ;  /* 0x0001b80e080095a7 */ /* 0x000ea400080210ff */
[----:B--2---:R-:W-:Y:S05]  /*9570*/  @!P1 BRA `(.L_x_200) ;  /* 0xfffffffc00f09947 */ /* 0x004fea000383ffff */
[----:B------:R-:W-:Y:S05]  /*9580*/  BRA `(.L_x_201) ;  /* 0xffffffc000b47947 */ /* 0x000fea000383ffff */
.L_x_90:
[----:B------:R-:W-:Y:S07]  /*9590*/  MOV R0, UR4 ;  /* 0x0000000400007c02 */ /* 0x000fee0008000f00 */
.L_x_202:
[----:B-1----:R1:W2:Y:S02]  /*95a0*/  SYNCS.PHASECHK.TRANS64.TRYWAIT P0, [R0+URZ+0x1b8], R8 ;  /* 0x0001b808000075a7 */ /* 0x0022a400080011ff */
[----:B--2---:R-:W-:Y:S05]  /*95b0*/  @!P0 NANOSLEEP.SYNCS 0x989680 ;  /* 0x009896800000895d */ /* 0x004fea0003900000 */
[----:B------:R-:W2:Y:S02]  /*95c0*/  @!P0 SYNCS.PHASECHK.TRANS64 P0, [R0+URZ+0x1b8], R8 ;  /* 0x0001b808000085a7 */ /* 0x000ea400080010ff */
[----:B--2---:R-:W-:Y:S05]  /*95d0*/  @!P0 BRA `(.L_x_202) ;  /* 0xfffffffc00f08947 */ /* 0x004fea000383ffff */
[----:B------:R-:W-:Y:S05]  /*95e0*/  BRA `(.L_x_203) ;  /* 0xffffffc400207947 */ /* 0x000fea000383ffff */
.L_x_92:
[----:B------:R-:W-:-:S07]  /*95f0*/  MOV R0, UR4 ;  /* 0x0000000400007c02 */ /* 0x000fce0008000f00 */
.L_x_204:
[----:B-1----:R1:W4:Y:S02]  /*9600*/  SYNCS.PHASECHK.TRANS64.TRYWAIT P0, [R0+URZ], R2 ;  /* 0x00000002000075a7 */ /* 0x00232400080011ff */
[----:B----4-:R-:W-:Y:S05]  /*9610*/  @!P0 NANOSLEEP.SYNCS 0x989680 ;  /* 0x009896800000895d */ /* 0x010fea0003900000 */
[----:B------:R-:W4:Y:S02]  /*9620*/  @!P0 SYNCS.PHASECHK.TRANS64 P0, [R0+URZ], R2 ;  /* 0x00000002000085a7 */ /* 0x000f2400080010ff */
[----:B----4-:R-:W-:Y:S05]  /*9630*/  @!P0 BRA `(.L_x_204) ;  /* 0xfffffffc00f08947 */ /* 0x010fea000383ffff */
[----:B------:R-:W-:Y:S05]  /*9640*/  BRA `(.L_x_205) ;  /* 0xffffffc400a87947 */ /* 0x000fea000383ffff */
.L_x_93:
[----:B-1----:R1:W4:Y:S02]  /*9650*/  SYNCS.PHASECHK.TRANS64.TRYWAIT P0, [R2+URZ], R3 ;  /* 0x00000003020075a7 */ /* 0x00232400080011ff */
[----:B----4-:R-:W-:Y:S05]  /*9660*/  @!P0 NANOSLEEP.SYNCS 0x989680 ;  /* 0x009896800000895d */ /* 0x010fea0003900000 */
[----:B------:R-:W4:Y:S02]  /*9670*/  @!P0 SYNCS.PHASECHK.TRANS64 P0, [R2+URZ], R3 ;  /* 0x00000003020085a7 */ /* 0x000f2400080010ff */
[----:B----4-:R-:W-:Y:S05]  /*9680*/  @!P0 BRA `(.L_x_93) ;  /* 0xfffffffc00f08947 */ /* 0x010fea000383ffff */
[----:B------:R-:W-:Y:S05]  /*9690*/  BRA `(.L_x_206) ;  /* 0xffffffc400d47947 */ /* 0x000fea000383ffff */
.L_x_95:
[----:B------:R-:W-:Y:S07]  /*96a0*/  MOV R0, UR49 ;  /* 0x0000003100007c02 */ /* 0x000fee0008000f00 */
.L_x_207:
[----:B-1----:R1:W2:Y:S02]  /*96b0*/  SYNCS.PHASECHK.TRANS64.TRYWAIT P0, [R0+URZ+0x1e0], R2 ;  /* 0x0001e002000075a7 */ /* 0x0022a400080011ff */
[----:B--2---:R-:W-:Y:S05]  /*96c0*/  @!P0 NANOSLEEP.SYNCS 0x989680 ;  /* 0x009896800000895d */ /* 0x004fea0003900000 */
[----:B------:R-:W2:Y:S02]  /*96d0*/  @!P0 SYNCS.PHASECHK.TRANS64 P0, [R0+URZ+0x1e0], R2 ;  /* 0x0001e002000085a7 */ /* 0x000ea400080010ff */
[----:B--2---:R-:W-:Y:S05]  /*96e0*/  @!P0 BRA `(.L_x_207) ;  /* 0xfffffffc00f08947 */ /* 0x004fea000383ffff */
[----:B------:R-:W-:Y:S05]  /*96f0*/  BRA `(.L_x_208) ;  /* 0xffffffc800c47947 */ /* 0x000fea000383ffff */
.L_x_105:
[----:B-1----:R1:W2:Y:S02]  /*9700*/  SYNCS.PHASECHK.TRANS64.TRYWAIT P1, [R0+URZ+0x1a0], R4 ;  /* 0x0001a004000075a7 */ /* 0x0022a400080211ff */
[----:B--2---:R-:W-:Y:S05]  /*9710*/  @!P1 NANOSLEEP.SYNCS 0x989680 ;  /* 0x009896800000995d */ /* 0x004fea0003900000 */
[----:B------:R-:W2:Y:S02]  /*9720*/  @!P1 SYNCS.PHASECHK.TRANS64 P1, [R0+URZ+0x1a0], R4 ;  /* 0x0001a004000095a7 */ /* 0x000ea400080210ff */
[----:B--2---:R-:W-:Y:S05]  /*9730*/  @!P1 BRA `(.L_x_105) ;  /* 0xfffffffc00f09947 */ /* 0x004fea000383ffff */
[----:B------:R-:W-:Y:S05]  /*9740*/  BRA `(.L_x_104) ;  /* 0xffffffd8006c7947 */ /* 0x000fea000383ffff */
.L_x_107:
[----:B-1----:R1:W4:Y:S02]  /*9750*/  SYNCS.PHASECHK.TRANS64.TRYWAIT P0, [R27+URZ+0x1f0], R3 ;  /* 0x0001f0031b0075a7 */ /* 0x00232400080011ff */
[----:B----4-:R-:W-:Y:S05]  /*9760*/  @!P0 NANOSLEEP.SYNCS 0x989680 ;  /* 0x009896800000895d */ /* 0x010fea0003900000 */
[----:B------:R-:W4:Y:S02]  /*9770*/  @!P0 SYNCS.PHASECHK.TRANS64 P0, [R27+URZ+0x1f0], R3 ;  /* 0x0001f0031b0085a7 */ /* 0x000f2400080010ff */
[----:B----4-:R-:W-:Y:S05]  /*9780*/  @!P0 BRA `(.L_x_107) ;  /* 0xfffffffc00f08947 */ /* 0x010fea000383ffff */
[----:B------:R-:W-:Y:S05]  /*9790*/  BRA `(.L_x_106) ;  /* 0xffffffd800c07947 */ /* 0x000fea000383ffff */
.L_x_118:
[----:B-1----:R1:W2:Y:S02]  /*97a0*/  SYNCS.PHASECHK.TRANS64.TRYWAIT P0, [R3+URZ+0x1a0], R71 ;  /* 0x0001a047030075a7 */ /* 0x0022a400080011ff */
[----:B--2---:R-:W-:Y:S05]  /*97b0*/  @!P0 NANOSLEEP.SYNCS 0x989680 ;  /* 0x009896800000895d */ /* 0x004fea0003900000 */
[----:B------:R-:W2:Y:S02]  /*97c0*/  @!P0 SYNCS.PHASECHK.TRANS64 P0, [R3+URZ+0x1a0], R71 ;  /* 0x0001a047030085a7 */ /* 0x000ea400080010ff */
[----:B--2---:R-:W-:Y:S05]  /*97d0*/  @!P0 BRA `(.L_x_118) ;  /* 0xfffffffc00f08947 */ /* 0x004fea000383ffff */
[----:B------:R-:W-:Y:S05]  /*97e0*/  BRA `(.L_x_117) ;  /* 0xffffffe000e47947 */ /* 0x000fea000383ffff */
        .weak           $__internal_0_$__cuda_sm10x_tcgen05_guardrail_trap_col_being_dealloced_not_returned_by_alloc
        .type           $__internal_0_$__cuda_sm10x_tcgen05_guardrail_trap_col_being_dealloced_not_returned_by_alloc,@function
        .size           $__internal_0_$__cuda_sm10x_tcgen05_guardrail_trap_col_being_dealloced_not_returned_by_alloc,($__internal_1_$__cuda_sm10x_tcgen05_guardrail_trap_phase_invalid_during_alloc - $__internal_0_$__cuda_sm10x_tcgen05_guardrail_trap_col_being_dealloced_not_returned_by_alloc)
$__internal_0_$__cuda_sm10x_tcgen05_guardrail_trap_col_being_dealloced_not_returned_by_alloc:
[----:B------:R-:W-:Y:S05]  /*97f0*/  BPT.TRAP 0x1 ;  /* 0x000000040000795c */ /* 0x000fea0000300000 */
[----:B------:R-:W-:-:S04]  /*9800*/  MOV R3, 0x0 ;  /* 0x0000000000037802 */ /* 0x000fc80000000f00 */
[----:B------:R-:W-:Y:S05]  /*9810*/  RET.REL.NODEC R2 `(_ZN7cutlass13device_kernelINS_4conv6kernel13ConvUniversalINS1_16ConvProblemShapeILNS1_8OperatorE0ELi3EEENS1_10collective14CollectiveConvINS1_47MainloopSm100TmaUmmaWarpSpecializedImplicitGemmILS5_0ELi26ELi3ELi1ELi2EN4cute5tupleIJNSA_1CILi1EEESD_SD_EEEEENSB_IJNSC_ILi64EEESG_NSB_IJNSC_ILi32EEEEEEEEENS_6half_tESK_NSA_8TiledMMAINSA_8MMA_AtomIJNSA_20SM100_MMA_F16BF16_SSISK_SK_fLi64ELi64ELNSA_4UMMA5MajorE0ELSP_0ELNSO_7ScaleInE0ELSQ_0EEEEEENSA_6LayoutISE_NSB_IJNSC_ILi0EEESU_SU_EEEEENSB_IJNSA_10UnderscoreESX_SX_EEEEENS7_6detail27Sm100ImplicitGemmTileTraitsINSA_20SM90_TMA_LOAD_IM2COLENSA_14ComposedLayoutINSA_7SwizzleILi2ELi4ELi3EEENSA_18smem_ptr_flag_bitsILi16EEENST_INSB_IJNSC_ILi8EEESH_EEENSB_IJSH_SD_EEEEEEEvEENS11_INSA_13SM90_TMA_LOADES1C_vEEEENS_8epilogue10collective18CollectiveEpilogueINS1H_23Sm100TmaWarpSpecializedILi3ELi2ELi16ELb1ELb0EEEJSJ_NSB_IJNST_ISG_SD_EENST_ISH_SD_EEEEESK_NSB_IJNSB_IJllllEEESD_SU_EEESK_S1Q_NS1H_6fusion15FusionCallbacksIS1L_NS1R_17LinearCombinationISK_fSK_fLNS_15FloatRoundStyleE2EEESJ_S1O_JEEENSA_5SM1004TMEM4LOAD26SM100_TMEM_LOAD_16dp256b4xES12_S1C_NSA_17SM75_U32x4_LDSM_NENSA_21SM90_TMA_STORE_IM2COLES1C_NSA_17SM90_U32x4_STSM_NENSA_39AutoVectorizingCopyWithAssumedAlignmentILi128EEEEEEvvEEEEvNT_6ParamsE) ;  /* 0xffffff6402f87950 */ /* 0x000fea0003c3ffff */
        .weak           $__internal_1_$__cuda_sm10x_tcgen05_guardrail_trap_phase_invalid_during_alloc
        .type           $__internal_1_$__cuda_sm10x_tcgen05_guardrail_trap_phase_invalid_during_alloc,@function
        .size           $__internal_1_$__cuda_sm10x_tcgen05_guardrail_trap_phase_invalid_during_alloc,($__internal_2_$__cuda_sm10x_tcgen05_guardrail_trap_unallocated_columns_being_dealloced - $__internal_1_$__cuda_sm10x_tcgen05_guardrail_trap_phase_invalid_during_alloc)
$__internal_1_$__cuda_sm10x_tcgen05_guardrail_trap_phase_invalid_during_alloc:
[----:B------:R-:W-:Y:S05]  /*9820*/  BPT.TRAP 0x1 ;  /* 0x000000040000795c */ /* 0x000fea0000300000 */
[----:B------:R-:W-:-:S04]  /*9830*/  HFMA2 R3, -RZ, RZ, 0, 0 ;  /* 0x00000000ff037431 */ /* 0x000fc800000001ff */
[----:B------:R-:W-:Y:S05]  /*9840*/  RET.REL.NODEC R2 `(_ZN7cutlass13device_kernelINS_4conv6kernel13ConvUniversalINS1_16ConvProblemShapeILNS1_8OperatorE0ELi3EEENS1_10collective14CollectiveConvINS1_47MainloopSm100TmaUmmaWarpSpecializedImplicitGemmILS5_0ELi26ELi3ELi1ELi2EN4cute5tupleIJNSA_1CILi1EEESD_SD_EEEEENSB_IJNSC_ILi64EEESG_NSB_IJNSC_ILi32EEEEEEEEENS_6half_tESK_NSA_8TiledMMAINSA_8MMA_AtomIJNSA_20SM100_MMA_F16BF16_SSISK_SK_fLi64ELi64ELNSA_4UMMA5MajorE0ELSP_0ELNSO_7ScaleInE0ELSQ_0EEEEEENSA_6LayoutISE_NSB_IJNSC_ILi0EEESU_SU_EEEEENSB_IJNSA_10UnderscoreESX_SX_EEEEENS7_6detail27Sm100ImplicitGemmTileTraitsINSA_20SM90_TMA_LOAD_IM2COLENSA_14ComposedLayoutINSA_7SwizzleILi2ELi4ELi3EEENSA_18smem_ptr_flag_bitsILi16EEENST_INSB_IJNSC_ILi8EEESH_EEENSB_IJSH_SD_EEEEEEEvEENS11_INSA_13SM90_TMA_LOADES1C_vEEEENS_8epilogue10collective18CollectiveEpilogueINS1H_23Sm100TmaWarpSpecializedILi3ELi2ELi16ELb1ELb0EEEJSJ_NSB_IJNST_ISG_SD_EENST_ISH_SD_EEEEESK_NSB_IJNSB_IJllllEEESD_SU_EEESK_S1Q_NS1H_6fusion15FusionCallbacksIS1L_NS1R_17LinearCombinationISK_fSK_fLNS_15FloatRoundStyleE2EEESJ_S1O_JEEENSA_5SM1004TMEM4LOAD26SM100_TMEM_LOAD_16dp256b4xES12_S1C_NSA_17SM75_U32x4_LDSM_NENSA_21SM90_TMA_STORE_IM2COLES1C_NSA_17SM90_U32x4_STSM_NENSA_39AutoVectorizingCopyWithAssumedAlignmentILi128EEEEEEvvEEEEvNT_6ParamsE) ;  /* 0xffffff6402ec7950 */ /* 0x000fea0003c3ffff */
        .weak           $__internal_2_$__cuda_sm10x_tcgen05_guardrail_trap_unallocated_columns_being_dealloced
        .type           $__internal_2_$__cuda_sm10x_tcgen05_guardrail_trap_unallocated_columns_being_dealloced,@function
        .size           $__internal_2_$__cuda_sm10x_tcgen05_guardrail_trap_unallocated_columns_being_dealloced,(.L_x_210 - $__internal_2_$__cuda_sm10x_tcgen05_guardrail_trap_unallocated_columns_being_dealloced)
$__internal_2_$__cuda_sm10x_tcgen05_guardrail_trap_unallocated_columns_being_dealloced:
[----:B------:R-:W-:Y:S05]  /*9850*/  BPT.TRAP 0x1 ;  /* 0x000000040000795c */ /* 0x000fea0000300000 */
[----:B------:R-:W-:-:S04]  /*9860*/  MOV R3, 0x0 ;  /* 0x0000000000037802 */ /* 0x000fc80000000f00 */
[----:B------:R-:W-:Y:S05]  /*9870*/  RET.REL.NODEC R2 `(_ZN7cutlass13device_kernelINS_4conv6kernel13ConvUniversalINS1_16ConvProblemShapeILNS1_8OperatorE0ELi3EEENS1_10collective14CollectiveConvINS1_47MainloopSm100TmaUmmaWarpSpecializedImplicitGemmILS5_0ELi26ELi3ELi1ELi2EN4cute5tupleIJNSA_1CILi1EEESD_SD_EEEEENSB_IJNSC_ILi64EEESG_NSB_IJNSC_ILi32EEEEEEEEENS_6half_tESK_NSA_8TiledMMAINSA_8MMA_AtomIJNSA_20SM100_MMA_F16BF16_SSISK_SK_fLi64ELi64ELNSA_4UMMA5MajorE0ELSP_0ELNSO_7ScaleInE0ELSQ_0EEEEEENSA_6LayoutISE_NSB_IJNSC_ILi0EEESU_SU_EEEEENSB_IJNSA_10UnderscoreESX_SX_EEEEENS7_6detail27Sm100ImplicitGemmTileTraitsINSA_20SM90_TMA_LOAD_IM2COLENSA_14ComposedLayoutINSA_7SwizzleILi2ELi4ELi3EEENSA_18smem_ptr_flag_bitsILi16EEENST_INSB_IJNSC_ILi8EEESH_EEENSB_IJSH_SD_EEEEEEEvEENS11_INSA_13SM90_TMA_LOADES1C_vEEEENS_8epilogue10collective18CollectiveEpilogueINS1H_23Sm100TmaWarpSpecializedILi3ELi2ELi16ELb1ELb0EEEJSJ_NSB_IJNST_ISG_SD_EENST_ISH_SD_EEEEESK_NSB_IJNSB_IJllllEEESD_SU_EEESK_S1Q_NS1H_6fusion15FusionCallbacksIS1L_NS1R_17LinearCombinationISK_fSK_fLNS_15FloatRoundStyleE2EEESJ_S1O_JEEENSA_5SM1004TMEM4LOAD26SM100_TMEM_LOAD_16dp256b4xES12_S1C_NSA_17SM75_U32x4_LDSM_NENSA_21SM90_TMA_STORE_IM2COLES1C_NSA_17SM90_U32x4_STSM_NENSA_39AutoVectorizingCopyWithAssumedAlignmentILi128EEEEEEvvEEEEvNT_6ParamsE) ;  /* 0xffffff6402e07950 */ /* 0x000fea0003c3ffff */
.L_x_209:
[----:B------:R-:W-:-:S00]  /*9880*/  BRA `(.L_x_209) ;  /* 0xfffffffc00fc7947 */ /* 0x000fc0000383ffff */
[----:B------:R-:W-:-:S00]  /*9890*/  NOP ;  /* 0x0000000000007918 */ /* 0x000fc00000000000 */
        /* <DEDUP_REMOVED lines=14> */
.L_x_210:


//--------------------- .nv.global.init           --------------------------
	.section	.nv.global.init,"aw",@progbits
.nv.global.init:
	.type		$str$29,@object
	.size		$str$29,($str$30 - $str$29)
$str$29:
        /*0000*/ 	.byte	0x28, 0x61, 0x64, 0x64, 0x72, 0x65, 0x73, 0x73, 0x20, 0x26, 0x20, 0x6d, 0x61, 0x73, 0x6b, 0x29
        /*0010*/ 	.byte	0x20, 0x3d, 0x3d, 0x20, 0x30, 0x00
	.type		$str$30,@object
	.size		$str$30,($str$28 - $str$30)
$str$30:
        /*0016*/ 	.byte	0x2f, 0x74, 0x6d, 0x70, 0x2f, 0x63, 0x75, 0x74, 0x6c, 0x61, 0x73, 0x73, 0x5f, 0x73, 0x77, 0x65
        /*0026*/ 	.byte	0x65, 0x70, 0x5f, 0x73, 0x72, 0x63, 0x2f, 0x69, 0x6e, 0x63, 0x6c, 0x75, 0x64, 0x65, 0x2f, 0x63
        /*0036*/ 	.byte	0x75, 0x74, 0x65, 0x2f, 0x70, 0x6f, 0x69, 0x6e, 0x74, 0x65, 0x72, 0x5f, 0x66, 0x6c, 0x61, 0x67
        /*0046*/ 	.byte	0x67, 0x65, 0x64, 0x2e, 0x68, 0x70, 0x70, 0x00
	.type		$str$28,@object
	.size		$str$28,($str$27 - $str$28)
$str$28:
        /*004e*/ 	.byte	0x2f, 0x74, 0x6d, 0x70, 0x2f, 0x63, 0x75, 0x74, 0x6c, 0x61, 0x73, 0x73, 0x5f, 0x73, 0x77, 0x65
        /*005e*/ 	.byte	0x65, 0x70, 0x5f, 0x73, 0x72, 0x63, 0x2f, 0x69, 0x6e, 0x63, 0x6c, 0x75, 0x64, 0x65, 0x2f, 0x63
        /*006e*/ 	.byte	0x75, 0x74, 0x65, 0x2f, 0x61, 0x74, 0x6f, 0x6d, 0x2f, 0x63, 0x6f, 0x70, 0x79, 0x5f, 0x74, 0x72
        /*007e*/ 	.byte	0x61, 0x69, 0x74, 0x73, 0x5f, 0x73, 0x6d, 0x31, 0x30, 0x30, 0x2e, 0x68, 0x70, 0x70, 0x00
	.type		$str$27,@object
	.size		$str$27,(__unnamed_1 - $str$27)
$str$27:
        /*008d*/ 	.byte	0x28, 0x28, 0x75, 0x69, 0x6e, 0x74, 0x33, 0x32, 0x5f, 0x74, 0x28, 0x74, 0x68, 0x72, 0x65, 0x61
        /*009d*/ 	.byte	0x64, 0x49, 0x64, 0x78, 0x2e, 0x78, 0x29, 0x20, 0x2f, 0x20, 0x33, 0x32, 0x29, 0x20, 0x25, 0x20
        /*00ad*/ 	.byte	0x34, 0x29, 0x20, 0x3d, 0x3d, 0x20, 0x28, 0x28, 0x28, 0x74, 0x6d, 0x65, 0x6d, 0x5f, 0x61, 0x64
        /*00bd*/ 	.byte	0x64, 0x72, 0x20, 0x3e, 0x3e, 0x20, 0x31, 0x36, 0x29, 0x20, 0x2f, 0x20, 0x33, 0x32, 0x29, 0x20
        /*00cd*/ 	.byte	0x25, 0x20, 0x34, 0x29, 0x00
	.type		__unnamed_1,@object
	.size		__unnamed_1,(__unnamed_2 - __unnamed_1)
__unnamed_1:
        /*00d2*/ 	.byte	0x61, 0x75, 0x74, 0x6f, 0x20, 0x63, 0x75, 0x74, 0x65, 0x3a, 0x3a, 0x61, 0x73, 0x5f, 0x70, 0x6f
        /* <DEDUP_REMOVED lines=24> */
        /*0262*/ 	.byte	0x3e, 0x3e, 0x3e, 0x5d, 0x00
	.type		__unnamed_2,@object
	.size		__unnamed_2,(.L_2 - __unnamed_2)
__unnamed_2:
        /* <DEDUP_REMOVED lines=46> */
.L_2:


//--------------------- .nv.shared._ZN7cutlass13device_kernelINS_4conv6kernel13ConvUniversalINS1_16ConvProblemShapeILNS1_8OperatorE0ELi3EEENS1_10collective14CollectiveConvINS1_47MainloopSm100TmaUmmaWarpSpecializedImplicitGemmILS5_0ELi26ELi3ELi1ELi2EN4cute5tupleIJNSA_1CILi1EEESD_SD_EEEEENSB_IJNSC_ILi64EEESG_NSB_IJNSC_ILi32EEEEEEEEENS_6half_tESK_NSA_8TiledMMAINSA_8MMA_AtomIJNSA_20SM100_MMA_F16BF16_SSISK_SK_fLi64ELi64ELNSA_4UMMA5MajorE0ELSP_0ELNSO_7ScaleInE0ELSQ_0EEEEEENSA_6LayoutISE_NSB_IJNSC_ILi0EEESU_SU_EEEEENSB_IJNSA_10UnderscoreESX_SX_EEEEENS7_6detail27Sm100ImplicitGemmTileTraitsINSA_20SM90_TMA_LOAD_IM2COLENSA_14ComposedLayoutINSA_7SwizzleILi2ELi4ELi3EEENSA_18smem_ptr_flag_bitsILi16EEENST_INSB_IJNSC_ILi8EEESH_EEENSB_IJSH_SD_EEEEEEEvEENS11_INSA_13SM90_TMA_LOADES1C_vEEEENS_8epilogue10collective18CollectiveEpilogueINS1H_23Sm100TmaWarpSpecializedILi3ELi2ELi16ELb1ELb0EEEJSJ_NSB_IJNST_ISG_SD_EENST_ISH_SD_EEEEESK_NSB_IJNSB_IJllllEEESD_SU_EEESK_S1Q_NS1H_6fusion15FusionCallbacksIS1L_NS1R_17LinearCombinationISK_fSK_fLNS_15FloatRoundStyleE2EEESJ_S1O_JEEENSA_5SM1004TMEM4LOAD26SM100_TMEM_LOAD_16dp256b4xES12_S1C_NSA_17SM75_U32x4_LDSM_NENSA_21SM90_TMA_STORE_IM2COLES1C_NSA_17SM90_U32x4_STSM_NENSA_39AutoVectorizingCopyWithAssumedAlignmentILi128EEEEEEvvEEEEvNT_6ParamsE --------------------------
	.section	.nv.shared._ZN7cutlass13device_kernelINS_4conv6kernel13ConvUniversalINS1_16ConvProblemShapeILNS1_8OperatorE0ELi3EEENS1_10collective14CollectiveConvINS1_47MainloopSm100TmaUmmaWarpSpecializedImplicitGemmILS5_0ELi26ELi3ELi1ELi2EN4cute5tupleIJNSA_1CILi1EEESD_SD_EEEEENSB_IJNSC_ILi64EEESG_NSB_IJNSC_ILi32EEEEEEEEENS_6half_tESK_NSA_8TiledMMAINSA_8MMA_AtomIJNSA_20SM100_MMA_F16BF16_SSISK_SK_fLi64ELi64ELNSA_4UMMA5MajorE0ELSP_0ELNSO_7ScaleInE0ELSQ_0EEEEEENSA_6LayoutISE_NSB_IJNSC_ILi0EEESU_SU_EEEEENSB_IJNSA_10UnderscoreESX_SX_EEEEENS7_6detail27Sm100ImplicitGemmTileTraitsINSA_20SM90_TMA_LOAD_IM2COLENSA_14ComposedLayoutINSA_7SwizzleILi2ELi4ELi3EEENSA_18smem_ptr_flag_bitsILi16EEENST_INSB_IJNSC_ILi8EEESH_EEENSB_IJSH_SD_EEEEEEEvEENS11_INSA_13SM90_TMA_LOADES1C_vEEEENS_8epilogue10collective18CollectiveEpilogueINS1H_23Sm100TmaWarpSpecializedILi3ELi2ELi16ELb1ELb0EEEJSJ_NSB_IJNST_ISG_SD_EENST_ISH_SD_EEEEESK_NSB_IJNSB_IJllllEEESD_SU_EEESK_S1Q_NS1H_6fusion15FusionCallbacksIS1L_NS1R_17LinearCombinationISK_fSK_fLNS_15FloatRoundStyleE2EEESJ_S1O_JEEENSA_5SM1004TMEM4LOAD26SM100_TMEM_LOAD_16dp256b4xES12_S1C_NSA_17SM75_U32x4_LDSM_NENSA_21SM90_TMA_STORE_IM2COLES1C_NSA_17SM90_U32x4_STSM_NENSA_39AutoVectorizingCopyWithAssumedAlignmentILi128EEEEEEvvEEEEvNT_6ParamsE,"aw",@nobits
	.sectionflags	@""
	.align	16
	.zero		1024


//--------------------- .nv.shared.reserved.0     --------------------------
	.section	.nv.shared.reserved.0,"aw",@nobits
	.weak		__nv_reservedSMEM_offset_0_alias
	.size		__nv_reservedSMEM_offset_0_alias, 0, 64
	.other		__nv_reservedSMEM_offset_0_alias,@"STO_CUDA_RESERVED_SHARED STV_DEFAULT"
__nv_reservedSMEM_offset_0_alias:
	.zero		0
.nv.shared.reserved.0:
	.zero		64
	.weak		__nv_reservedSMEM_tcgen05_partition
	.type		__nv_reservedSMEM_tcgen05_partition,@object
	.size		__nv_reservedSMEM_tcgen05_partition,(.L_0 - __nv_reservedSMEM_tcgen05_partition)
__nv_reservedSMEM_tcgen05_partition:
	.zero		32
.L_0:


//--------------------- .nv.global                --------------------------
	.section	.nv.global,"aw",@nobits
.nv.global:
	.type		_ZN39_INTERNAL_4bf53c5f_4_k_cu_c41eacd6_25504cute1_E,@object
	.size		_ZN39_INTERNAL_4bf53c5f_4_k_cu_c41eacd6_25504cute1_E,(_ZN39_INTERNAL_4bf53c5f_4_k_cu_c41eacd6_25504cuda3std3__45__cpo6cbeginE - _ZN39_INTERNAL_4bf53c5f_4_k_cu_c41eacd6_25504cute1_E)
_ZN39_INTERNAL_4bf53c5f_4_k_cu_c41eacd6_25504cute1_E:
	.zero		1
	.type		_ZN39_INTERNAL_4bf53c5f_4_k_cu_c41eacd6_25504cuda3std3__45__cpo6cbeginE,@object
	.size		_ZN39_INTERNAL_4bf53c5f_4_k_cu_c41eacd6_25504cuda3std3__45__cpo6cbeginE,(_ZN39_INTERNAL_4bf53c5f_4_k_cu_c41eacd6_25504cuda3std3__48in_placeE - _ZN39_INTERNAL_4bf53c5f_4_k_cu_c41eacd6_25504cuda3std3__45__cpo6cbeginE)
_ZN39_INTERNAL_4bf53c5f_4_k_cu_c41eacd6_25504cuda3std3__45__cpo6cbeginE:
	.zero		1
	.type		_ZN39_INTERNAL_4bf53c5f_4_k_cu_c41eacd6_25504cuda3std3__48in_placeE,@object
	.size		_ZN39_INTERNAL_4bf53c5f_4_k_cu_c41eacd6_25504cuda3std3__48in_placeE,(_ZN39_INTERNAL_4bf53c5f_4_k_cu_c41eacd6_25504cuda3std6ranges3__45__cpo9iter_moveE - _ZN39_INTERNAL_4bf53c5f_4_k_cu_c41eacd6_25504cuda3std3__48in_placeE)
_ZN39_INTERNAL_4bf53c5f_4_k_cu_c41eacd6_25504cuda3std3__48in_placeE:
	.zero		1
	.type		_ZN39_INTERNAL_4bf53c5f_4_k_cu_c41eacd6_25504cuda3std6ranges3__45__cpo9iter_moveE,@object
	.size		_ZN39_INTERNAL_4bf53c5f_4_k_cu_c41eacd6_25504cuda3std6ranges3__45__cpo9iter_moveE,(_ZN39_INTERNAL_4bf53c5f_4_k_cu_c41eacd6_25504cuda3std3__45__cpo5beginE - _ZN39_INTERNAL_4bf53c5f_4_k_cu_c41eacd6_25504cuda3std6ranges3__45__cpo9iter_moveE)
_ZN39_INTERNAL_4bf53c5f_4_k_cu_c41eacd6_25504cuda3std6ranges3__45__cpo9iter_moveE:
	.zero		1
	.type		_ZN39_INTERNAL_4bf53c5f_4_k_cu_c41eacd6_25504cuda3std3__45__cpo5beginE,@object
	.size		_ZN39_INTERNAL_4bf53c5f_4_k_cu_c41eacd6_25504cuda3std3__45__cpo5beginE,(_ZN39_INTERNAL_4bf53c5f_4_k_cu_c41eacd6_25504cuda3std3__441_GLOBAL__N__4bf53c5f_4_k_cu_c41eacd6_25506ignoreE - _ZN39_INTERNAL_4bf53c5f_4_k_cu_c41eacd6_25504cuda3std3__45__cpo5beginE)
_ZN39_INTERNAL_4bf53c5f_4_k_cu_c41eacd6_25504cuda3std3__45__cpo5beginE:
	.zero		1
	.type		_ZN39_INTERNAL_4bf53c5f_4_k_cu_c41eacd6_25504cuda3std3__441_GLOBAL__N__4bf53c5f_4_k_cu_c41eacd6_25506ignoreE,@object
	.size		_ZN39_INTERNAL_4bf53c5f_4_k_cu_c41eacd6_25504cuda3std3__441_GLOBAL__N__4bf53c5f_4_k_cu_c41eacd6_25506ignoreE,(_ZN39_INTERNAL_4bf53c5f_4_k_cu_c41eacd6_25504cute7productE - _ZN39_INTERNAL_4bf53c5f_4_k_cu_c41eacd6_25504cuda3std3__441_GLOBAL__N__4bf53c5f_4_k_cu_c41eacd6_25506ignoreE)
_ZN39_INTERNAL_4bf53c5f_4_k_cu_c41eacd6_25504cuda3std3__441_GLOBAL__N__4bf53c5f_4_k_cu_c41eacd6_25506ignoreE:
	.zero		1
	.type		_ZN39_INTERNAL_4bf53c5f_4_k_cu_c41eacd6_25504cute7productE,@object
	.size		_ZN39_INTERNAL_4bf53c5f_4_k_cu_c41eacd6_25504cute7productE,(_ZN39_INTERNAL_4bf53c5f_4_k_cu_c41eacd6_25504cuda3std3__45__cpo3endE - _ZN39_INTERNAL_4bf53c5f_4_k_cu_c41eacd6_25504cute7productE)
_ZN39_INTERNAL_4bf53c5f_4_k_cu_c41eacd6_25504cute7productE:
	.zero		1
	.type		_ZN39_INTERNAL_4bf53c5f_4_k_cu_c41eacd6_25504cuda3std3__45__cpo3endE,@object
	.size		_ZN39_INTERNAL_4bf53c5f_4_k_cu_c41eacd6_25504cuda3std3__45__cpo3endE,(_ZN39_INTERNAL_4bf53c5f_4_k_cu_c41eacd6_25504cuda3std3__419piecewise_constructE - _ZN39_INTERNAL_4bf53c5f_4_k_cu_c41eacd6_25504cuda3std3__45__cpo3endE)
_ZN39_INTERNAL_4bf53c5f_4_k_cu_c41eacd6_25504cuda3std3__45__cpo3endE:
	.zero		1
	.type		_ZN39_INTERNAL_4bf53c5f_4_k_cu_c41eacd6_25504cuda3std3__419piecewise_constructE,@object
	.size		_ZN39_INTERNAL_4bf53c5f_4_k_cu_c41eacd6_25504cuda3std3__419piecewise_constructE,(_ZN39_INTERNAL_4bf53c5f_4_k_cu_c41eacd6_25504cuda3std3__45__cpo4cendE - _ZN39_INTERNAL_4bf53c5f_4_k_cu_c41eacd6_25504cuda3std3__419piecewise_constructE)
_ZN39_INTERNAL_4bf53c5f_4_k_cu_c41eacd6_25504cuda3std3__419piecewise_constructE:
	.zero		1
	.type		_ZN39_INTERNAL_4bf53c5f_4_k_cu_c41eacd6_25504cuda3std3__45__cpo4cendE,@object
	.size		_ZN39_INTERNAL_4bf53c5f_4_k_cu_c41eacd6_25504cuda3std3__45__cpo4cendE,(_ZN39_INTERNAL_4bf53c5f_4_k_cu_c41eacd6_25504cuda3std6ranges3__45__cpo4swapE - _ZN39_INTERNAL_4bf53c5f_4_k_cu_c41eacd6_25504cuda3std3__45__cpo4cendE)
_ZN39_INTERNAL_4bf53c5f_4_k_cu_c41eacd6_25504cuda3std3__45__cpo4cendE:
	.zero		1
	.type		_ZN39_INTERNAL_4bf53c5f_4_k_cu_c41eacd6_25504cuda3std6ranges3__45__cpo4swapE,@object
	.size		_ZN39_INTERNAL_4bf53c5f_4_k_cu_c41eacd6_25504cuda3std6ranges3__45__cpo4swapE,(.L_10 - _ZN39_INTERNAL_4bf53c5f_4_k_cu_c41eacd6_25504cuda3std6ranges3__45__cpo4swapE)
_ZN39_INTERNAL_4bf53c5f_4_k_cu_c41eacd6_25504cuda3std6ranges3__45__cpo4swapE:
	.zero		1
.L_10:


//--------------------- .nv.constant0._ZN7cutlass13device_kernelINS_4conv6kernel13ConvUniversalINS1_16ConvProblemShapeILNS1_8OperatorE0ELi3EEENS1_10collective14CollectiveConvINS1_47MainloopSm100TmaUmmaWarpSpecializedImplicitGemmILS5_0ELi26ELi3ELi1ELi2EN4cute5tupleIJNSA_1CILi1EEESD_SD_EEEEENSB_IJNSC_ILi64EEESG_NSB_IJNSC_ILi32EEEEEEEEENS_6half_tESK_NSA_8TiledMMAINSA_8MMA_AtomIJNSA_20SM100_MMA_F16BF16_SSISK_SK_fLi64ELi64ELNSA_4UMMA5MajorE0ELSP_0ELNSO_7ScaleInE0ELSQ_0EEEEEENSA_6LayoutISE_NSB_IJNSC_ILi0EEESU_SU_EEEEENSB_IJNSA_10UnderscoreESX_SX_EEEEENS7_6detail27Sm100ImplicitGemmTileTraitsINSA_20SM90_TMA_LOAD_IM2COLENSA_14ComposedLayoutINSA_7SwizzleILi2ELi4ELi3EEENSA_18smem_ptr_flag_bitsILi16EEENST_INSB_IJNSC_ILi8EEESH_EEENSB_IJSH_SD_EEEEEEEvEENS11_INSA_13SM90_TMA_LOADES1C_vEEEENS_8epilogue10collective18CollectiveEpilogueINS1H_23Sm100TmaWarpSpecializedILi3ELi2ELi16ELb1ELb0EEEJSJ_NSB_IJNST_ISG_SD_EENST_ISH_SD_EEEEESK_NSB_IJNSB_IJllllEEESD_SU_EEESK_S1Q_NS1H_6fusion15FusionCallbacksIS1L_NS1R_17LinearCombinationISK_fSK_fLNS_15FloatRoundStyleE2EEESJ_S1O_JEEENSA_5SM1004TMEM4LOAD26SM100_TMEM_LOAD_16dp256b4xES12_S1C_NSA_17SM75_U32x4_LDSM_NENSA_21SM90_TMA_STORE_IM2COLES1C_NSA_17SM90_U32x4_STSM_NENSA_39AutoVectorizingCopyWithAssumedAlignmentILi128EEEEEEvvEEEEvNT_6ParamsE --------------------------
	.section	.nv.constant0._ZN7cutlass13device_kernelINS_4conv6kernel13ConvUniversalINS1_16ConvProblemShapeILNS1_8OperatorE0ELi3EEENS1_10collective14CollectiveConvINS1_47MainloopSm100TmaUmmaWarpSpecializedImplicitGemmILS5_0ELi26ELi3ELi1ELi2EN4cute5tupleIJNSA_1CILi1EEESD_SD_EEEEENSB_IJNSC_ILi64EEESG_NSB_IJNSC_ILi32EEEEEEEEENS_6half_tESK_NSA_8TiledMMAINSA_8MMA_AtomIJNSA_20SM100_MMA_F16BF16_SSISK_SK_fLi64ELi64ELNSA_4UMMA5MajorE0ELSP_0ELNSO_7ScaleInE0ELSQ_0EEEEEENSA_6LayoutISE_NSB_IJNSC_ILi0EEESU_SU_EEEEENSB_IJNSA_10UnderscoreESX_SX_EEEEENS7_6detail27Sm100ImplicitGemmTileTraitsINSA_20SM90_TMA_LOAD_IM2COLENSA_14ComposedLayoutINSA_7SwizzleILi2ELi4ELi3EEENSA_18smem_ptr_flag_bitsILi16EEENST_INSB_IJNSC_ILi8EEESH_EEENSB_IJSH_SD_EEEEEEEvEENS11_INSA_13SM90_TMA_LOADES1C_vEEEENS_8epilogue10collective18CollectiveEpilogueINS1H_23Sm100TmaWarpSpecializedILi3ELi2ELi16ELb1ELb0EEEJSJ_NSB_IJNST_ISG_SD_EENST_ISH_SD_EEEEESK_NSB_IJNSB_IJllllEEESD_SU_EEESK_S1Q_NS1H_6fusion15FusionCallbacksIS1L_NS1R_17LinearCombinationISK_fSK_fLNS_15FloatRoundStyleE2EEESJ_S1O_JEEENSA_5SM1004TMEM4LOAD26SM100_TMEM_LOAD_16dp256b4xES12_S1C_NSA_17SM75_U32x4_LDSM_NENSA_21SM90_TMA_STORE_IM2COLES1C_NSA_17SM90_U32x4_STSM_NENSA_39AutoVectorizingCopyWithAssumedAlignmentILi128EEEEEEvvEEEEvNT_6ParamsE,"a",@progbits
	.sectionflags	@""
	.align	4
.nv.constant0._ZN7cutlass13device_kernelINS_4conv6kernel13ConvUniversalINS1_16ConvProblemShapeILNS1_8OperatorE0ELi3EEENS1_10collective14CollectiveConvINS1_47MainloopSm100TmaUmmaWarpSpecializedImplicitGemmILS5_0ELi26ELi3ELi1ELi2EN4cute5tupleIJNSA_1CILi1EEESD_SD_EEEEENSB_IJNSC_ILi64EEESG_NSB_IJNSC_ILi32EEEEEEEEENS_6half_tESK_NSA_8TiledMMAINSA_8MMA_AtomIJNSA_20SM100_MMA_F16BF16_SSISK_SK_fLi64ELi64ELNSA_4UMMA5MajorE0ELSP_0ELNSO_7ScaleInE0ELSQ_0EEEEEENSA_6LayoutISE_NSB_IJNSC_ILi0EEESU_SU_EEEEENSB_IJNSA_10UnderscoreESX_SX_EEEEENS7_6detail27Sm100ImplicitGemmTileTraitsINSA_20SM90_TMA_LOAD_IM2COLENSA_14ComposedLayoutINSA_7SwizzleILi2ELi4ELi3EEENSA_18smem_ptr_flag_bitsILi16EEENST_INSB_IJNSC_ILi8EEESH_EEENSB_IJSH_SD_EEEEEEEvEENS11_INSA_13SM90_TMA_LOADES1C_vEEEENS_8epilogue10collective18CollectiveEpilogueINS1H_23Sm100TmaWarpSpecializedILi3ELi2ELi16ELb1ELb0EEEJSJ_NSB_IJNST_ISG_SD_EENST_ISH_SD_EEEEESK_NSB_IJNSB_IJllllEEESD_SU_EEESK_S1Q_NS1H_6fusion15FusionCallbacksIS1L_NS1R_17LinearCombinationISK_fSK_fLNS_15FloatRoundStyleE2EEESJ_S1O_JEEENSA_5SM1004TMEM4LOAD26SM100_TMEM_LOAD_16dp256b4xES12_S1C_NSA_17SM75_U32x4_LDSM_NENSA_21SM90_TMA_STORE_IM2COLES1C_NSA_17SM90_U32x4_STSM_NENSA_39AutoVectorizingCopyWithAssumedAlignmentILi128EEEEEEvvEEEEvNT_6ParamsE:
	.zero		3200


//--------------------- SYMBOLS --------------------------

	.type		.nv.reservedSmem.offset0,@object
	.size		.nv.reservedSmem.offset0,0x4
	.type		.nv.reservedSmem.cap,@object
	.size		.nv.reservedSmem.cap,0x4
	.type		__assertfail,@function
